	.target	sm_90a

	.elftype	@"ET_EXEC"


//--------------------- .note.nv.tkinfo           --------------------------
	.section	.note.nv.tkinfo,"",@"SHT_NOTE"
	.sectionflags	@"SHF_NOTE_NV_TKINFO"
	.tkinfo
        /*0018*/ 	.word	0x00000002
        /*0030*/ 	.string	""
        /*0030*/ 	.string	"ptxas"
        /*0030*/ 	.string	"Cuda compilation tools, release 13.0, V13.0.88"
        /*0030*/ 	.string	"Build cuda_13.0.r13.0/compiler.36424714_0"
        /*0030*/ 	.string	"-arch sm_90a -m 64 "



//--------------------- .note.nv.cuinfo           --------------------------
	.section	.note.nv.cuinfo,"",@"SHT_NOTE"
	.sectionflags	@"SHF_NOTE_NV_CUINFO"
        /*0018*/ 	.short	0x0002
        /*001a*/ 	.short	0x005a
        /*001c*/ 	.short	0x0082
	.zero		2


//--------------------- .nv.info                  --------------------------
	.section	.nv.info,"",@"SHT_CUDA_INFO"
	.align	4


	//----- nvinfo : EIATTR_REGCOUNT
	.align		4
        /*0000*/ 	.byte	0x04, 0x2f
        /*0002*/ 	.short	(.L_12 - .L_11)
	.align		4
.L_11:
        /*0004*/ 	.word	index@(_ZN7cutlass13device_kernelINS_4gemm6kernel13GemmUniversalIN4cute5tupleIJiiiiEEENS1_10collective13CollectiveMmaINS1_37MainloopSm90TmaGmmaWarpSpecializedFP8ILi28ENS5_IJNS4_1CILi2EEENSA_ILi4EEENSA_ILi1EEEEEENS1_35KernelTmaWarpSpecializedCooperativeEEENS5_IJNSA_ILi128EEESH_NSA_ILi32EEEEEENS_12float_e5m2_tENS5_IJlSD_lEEESK_SL_NS4_8TiledMMAINS4_8MMA_AtomIJNS4_4SM904GMMA31MMA_64x128x32_F32E5M2E5M2_SS_TNILNSP_7ScaleInE1ELSR_1EEEEEENS4_6LayoutINS5_IJSB_SD_SD_EEENS5_IJSD_NSA_ILi0EEESW_EEEEENS5_IJNS4_10UnderscoreESZ_SZ_EEEEENS4_23SM90_TMA_LOAD_MULTICASTENS4_14ComposedLayoutINS4_7SwizzleILi1ELi4ELi3EEENS4_18smem_ptr_flag_bitsILi8EEENSU_INS5_IJNSA_ILi8EEESI_EEENS5_IJSI_SD_EEEEEEEvNS4_8identityES12_S1C_vS1D_EENS_8epilogue10collective6detail29Sm90TmaWarpSpecializedAdapterINS1G_15DefaultEpilogueISK_SL_SL_NS1F_6thread17LinearCombinationISK_Li1EffLNS1K_9ScaleType4KindE0ELNS_15FloatRoundStyleE2ESK_EENS1_15EpilogueDefaultEEEEEvvEEEEvNT_6ParamsE)
        /*0008*/ 	.word	0x000000a8


	//----- nvinfo : EIATTR_FRAME_SIZE
	.align		4
.L_12:
        /*000c*/ 	.byte	0x04, 0x11
        /*000e*/ 	.short	(.L_14 - .L_13)
	.align		4
.L_13:
        /*0010*/ 	.word	index@(_ZN7cutlass13device_kernelINS_4gemm6kernel13GemmUniversalIN4cute5tupleIJiiiiEEENS1_10collective13CollectiveMmaINS1_37MainloopSm90TmaGmmaWarpSpecializedFP8ILi28ENS5_IJNS4_1CILi2EEENSA_ILi4EEENSA_ILi1EEEEEENS1_35KernelTmaWarpSpecializedCooperativeEEENS5_IJNSA_ILi128EEESH_NSA_ILi32EEEEEENS_12float_e5m2_tENS5_IJlSD_lEEESK_SL_NS4_8TiledMMAINS4_8MMA_AtomIJNS4_4SM904GMMA31MMA_64x128x32_F32E5M2E5M2_SS_TNILNSP_7ScaleInE1ELSR_1EEEEEENS4_6LayoutINS5_IJSB_SD_SD_EEENS5_IJSD_NSA_ILi0EEESW_EEEEENS5_IJNS4_10UnderscoreESZ_SZ_EEEEENS4_23SM90_TMA_LOAD_MULTICASTENS4_14ComposedLayoutINS4_7SwizzleILi1ELi4ELi3EEENS4_18smem_ptr_flag_bitsILi8EEENSU_INS5_IJNSA_ILi8EEESI_EEENS5_IJSI_SD_EEEEEEEvNS4_8identityES12_S1C_vS1D_EENS_8epilogue10collective6detail29Sm90TmaWarpSpecializedAdapterINS1G_15DefaultEpilogueISK_SL_SL_NS1F_6thread17LinearCombinationISK_Li1EffLNS1K_9ScaleType4KindE0ELNS_15FloatRoundStyleE2ESK_EENS1_15EpilogueDefaultEEEEEvvEEEEvNT_6ParamsE)
        /*0014*/ 	.word	0x00000000


	//----- nvinfo : EIATTR_MIN_STACK_SIZE
	.align		4
.L_14:
        /*0018*/ 	.byte	0x04, 0x12
        /*001a*/ 	.short	(.L_16 - .L_15)
	.align		4
.L_15:
        /*001c*/ 	.word	index@(_ZN7cutlass13device_kernelINS_4gemm6kernel13GemmUniversalIN4cute5tupleIJiiiiEEENS1_10collective13CollectiveMmaINS1_37MainloopSm90TmaGmmaWarpSpecializedFP8ILi28ENS5_IJNS4_1CILi2EEENSA_ILi4EEENSA_ILi1EEEEEENS1_35KernelTmaWarpSpecializedCooperativeEEENS5_IJNSA_ILi128EEESH_NSA_ILi32EEEEEENS_12float_e5m2_tENS5_IJlSD_lEEESK_SL_NS4_8TiledMMAINS4_8MMA_AtomIJNS4_4SM904GMMA31MMA_64x128x32_F32E5M2E5M2_SS_TNILNSP_7ScaleInE1ELSR_1EEEEEENS4_6LayoutINS5_IJSB_SD_SD_EEENS5_IJSD_NSA_ILi0EEESW_EEEEENS5_IJNS4_10UnderscoreESZ_SZ_EEEEENS4_23SM90_TMA_LOAD_MULTICASTENS4_14ComposedLayoutINS4_7SwizzleILi1ELi4ELi3EEENS4_18smem_ptr_flag_bitsILi8EEENSU_INS5_IJNSA_ILi8EEESI_EEENS5_IJSI_SD_EEEEEEEvNS4_8identityES12_S1C_vS1D_EENS_8epilogue10collective6detail29Sm90TmaWarpSpecializedAdapterINS1G_15DefaultEpilogueISK_SL_SL_NS1F_6thread17LinearCombinationISK_Li1EffLNS1K_9ScaleType4KindE0ELNS_15FloatRoundStyleE2ESK_EENS1_15EpilogueDefaultEEEEEvvEEEEvNT_6ParamsE)
        /*0020*/ 	.word	0x00000000
.L_16:


//--------------------- .nv.compat                --------------------------
	.section	.nv.compat,"",@"SHT_CUDA_COMPAT_INFO"
	.align	4
        /*0000*/ 	.byte	0x02, 0x09, 0x01, 0x00, 0x02, 0x02, 0x04, 0x00, 0x02, 0x05, 0x05, 0x00, 0x03, 0x07, 0x01, 0x01
        /*0010*/ 	.byte	0x02, 0x03, 0x01, 0x00, 0x02, 0x06, 0x01, 0x00, 0x04, 0x0b, 0x08, 0x00, 0x00, 0x00, 0x00, 0x00
        /*0020*/ 	.byte	0x00, 0x00, 0x00, 0x00


//--------------------- .nv.info._ZN7cutlass13device_kernelINS_4gemm6kernel13GemmUniversalIN4cute5tupleIJiiiiEEENS1_10collective13CollectiveMmaINS1_37MainloopSm90TmaGmmaWarpSpecializedFP8ILi28ENS5_IJNS4_1CILi2EEENSA_ILi4EEENSA_ILi1EEEEEENS1_35KernelTmaWarpSpecializedCooperativeEEENS5_IJNSA_ILi128EEESH_NSA_ILi32EEEEEENS_12float_e5m2_tENS5_IJlSD_lEEESK_SL_NS4_8TiledMMAINS4_8MMA_AtomIJNS4_4SM904GMMA31MMA_64x128x32_F32E5M2E5M2_SS_TNILNSP_7ScaleInE1ELSR_1EEEEEENS4_6LayoutINS5_IJSB_SD_SD_EEENS5_IJSD_NSA_ILi0EEESW_EEEEENS5_IJNS4_10UnderscoreESZ_SZ_EEEEENS4_23SM90_TMA_LOAD_MULTICASTENS4_14ComposedLayoutINS4_7SwizzleILi1ELi4ELi3EEENS4_18smem_ptr_flag_bitsILi8EEENSU_INS5_IJNSA_ILi8EEESI_EEENS5_IJSI_SD_EEEEEEEvNS4_8identityES12_S1C_vS1D_EENS_8epilogue10collective6detail29Sm90TmaWarpSpecializedAdapterINS1G_15DefaultEpilogueISK_SL_SL_NS1F_6thread17LinearCombinationISK_Li1EffLNS1K_9ScaleType4KindE0ELNS_15FloatRoundStyleE2ESK_EENS1_15EpilogueDefaultEEEEEvvEEEEvNT_6ParamsE --------------------------
	.section	.nv.info._ZN7cutlass13device_kernelINS_4gemm6kernel13GemmUniversalIN4cute5tupleIJiiiiEEENS1_10collective13CollectiveMmaINS1_37MainloopSm90TmaGmmaWarpSpecializedFP8ILi28ENS5_IJNS4_1CILi2EEENSA_ILi4EEENSA_ILi1EEEEEENS1_35KernelTmaWarpSpecializedCooperativeEEENS5_IJNSA_ILi128EEESH_NSA_ILi32EEEEEENS_12float_e5m2_tENS5_IJlSD_lEEESK_SL_NS4_8TiledMMAINS4_8MMA_AtomIJNS4_4SM904GMMA31MMA_64x128x32_F32E5M2E5M2_SS_TNILNSP_7ScaleInE1ELSR_1EEEEEENS4_6LayoutINS5_IJSB_SD_SD_EEENS5_IJSD_NSA_ILi0EEESW_EEEEENS5_IJNS4_10UnderscoreESZ_SZ_EEEEENS4_23SM90_TMA_LOAD_MULTICASTENS4_14ComposedLayoutINS4_7SwizzleILi1ELi4ELi3EEENS4_18smem_ptr_flag_bitsILi8EEENSU_INS5_IJNSA_ILi8EEESI_EEENS5_IJSI_SD_EEEEEEEvNS4_8identityES12_S1C_vS1D_EENS_8epilogue10collective6detail29Sm90TmaWarpSpecializedAdapterINS1G_15DefaultEpilogueISK_SL_SL_NS1F_6thread17LinearCombinationISK_Li1EffLNS1K_9ScaleType4KindE0ELNS_15FloatRoundStyleE2ESK_EENS1_15EpilogueDefaultEEEEEvvEEEEvNT_6ParamsE,"",@"SHT_CUDA_INFO"
	.sectionflags	@""
	.align	4


	//----- nvinfo : EIATTR_CUDA_API_VERSION
	.align		4
        /*0000*/ 	.byte	0x04, 0x37
        /*0002*/ 	.short	(.L_18 - .L_17)
.L_17:
        /*0004*/ 	.word	0x00000082


	//----- nvinfo : EIATTR_KPARAM_INFO
	.align		4
.L_18:
        /*0008*/ 	.byte	0x04, 0x17
        /*000a*/ 	.short	(.L_20 - .L_19)
.L_19:
        /*000c*/ 	.word	0x00000000
        /*0010*/ 	.short	0x0000
        /*0012*/ 	.short	0x0070
        /*0014*/ 	.byte	0x00, 0xf0, 0x01, 0x10


	//----- nvinfo : EIATTR_SPARSE_MMA_MASK
	.align		4
.L_20:
        /*0018*/ 	.byte	0x03, 0x50
        /*001a*/ 	.short	0x0000


	//----- nvinfo : EIATTR_MAXREG_COUNT
	.align		4
        /*001c*/ 	.byte	0x03, 0x1b
        /*001e*/ 	.short	0x00a8


	//----- nvinfo : EIATTR_NUM_BARRIERS
	.align		4
        /*0020*/ 	.byte	0x02, 0x4c
        /*0022*/ 	.byte	0x01
	.zero		1


	//----- nvinfo : EIATTR_MERCURY_ISA_VERSION
	.align		4
        /*0024*/ 	.byte	0x03, 0x5f
        /*0026*/ 	.short	0x0101


	//----- nvinfo : EIATTR_INT_WARP_WIDE_INSTR_OFFSETS
	.align		4
        /*0028*/ 	.byte	0x04, 0x31
        /*002a*/ 	.short	(.L_22 - .L_21)


	//   ....[0]....
.L_21:
        /*002c*/ 	.word	0x000007d0


	//   ....[1]....
        /*0030*/ 	.word	0x00000800


	//   ....[2]....
        /*0034*/ 	.word	0x00000980


	//----- nvinfo : EIATTR_COOP_GROUP_MASK_REGIDS
	.align		4
.L_22:
        /*0038*/ 	.byte	0x04, 0x29
        /*003a*/ 	.short	(.L_24 - .L_23)


	//   ....[0]....
.L_23:
        /*003c*/ 	.word	0xffffffff


	//   ....[1]....
        /*0040*/ 	.word	0xffffffff


	//   ....[2]....
        /*0044*/ 	.word	0xffffffff


	//   ....[3]....
        /*0048*/ 	.word	0xffffffff


	//   ....[4]....
        /*004c*/ 	.word	0xffffffff


	//   ....[5]....
        /*0050*/ 	.word	0xffffffff


	//----- nvinfo : EIATTR_COOP_GROUP_INSTR_OFFSETS
	.align		4
.L_24:
        /*0054*/ 	.byte	0x04, 0x28
        /*0056*/ 	.short	(.L_26 - .L_25)


	//   ....[0]....
.L_25:
        /*0058*/ 	.word	0x00000060


	//   ....[1]....
        /*005c*/ 	.word	0x00000070


	//   ....[2]....
        /*0060*/ 	.word	0x00000130


	//   ....[3]....
        /*0064*/ 	.word	0x00000600


	//   ....[4]....
        /*0068*/ 	.word	0x00000b20


	//   ....[5]....
        /*006c*/ 	.word	0x000015a0


	//----- nvinfo : EIATTR_REG_RECONFIG
	.align		4
.L_26:
        /*0070*/ 	.byte	0x01, 0x54
	.zero		2


	//----- nvinfo : EIATTR_MBARRIER_INSTR_OFFSETS
	.align		4
        /*0074*/ 	.byte	0x04, 0x39
        /*0076*/ 	.short	(.L_28 - .L_27)


	//   ....[0]....
.L_27:
        /*0078*/ 	.word	0x00000250
        /*007c*/ 	.word	0x000000ff
        /*0080*/ 	.word	0x00000000
        /*0084*/ 	.short	0x0100
        /*0086*/ 	.byte	0x08
	.zero		1


	//   ....[1]....
        /*0088*/ 	.word	0x00000260
        /*008c*/ 	.word	0x000000ff
        /*0090*/ 	.word	0x000000e0
        /*0094*/ 	.short	0x0100
        /*0096*/ 	.byte	0x08
	.zero		1


	//   ....[2]....
        /*0098*/ 	.word	0x00000270
        /*009c*/ 	.word	0x000000ff
        /*00a0*/ 	.word	0x00000008
        /*00a4*/ 	.short	0x0100
        /*00a6*/ 	.byte	0x08
	.zero		1


	//   ....[3]....
        /*00a8*/ 	.word	0x00000280
        /*00ac*/ 	.word	0x000000ff
        /*00b0*/ 	.word	0x000000e8
        /*00b4*/ 	.short	0x0100
        /*00b6*/ 	.byte	0x08
	.zero		1


	//   ....[4]....
        /*00b8*/ 	.word	0x00000290
        /*00bc*/ 	.word	0x000000ff
        /*00c0*/ 	.word	0x00000010
        /*00c4*/ 	.short	0x0100
        /*00c6*/ 	.byte	0x08
	.zero		1


	//   ....[5]....
        /*00c8*/ 	.word	0x000002a0
        /*00cc*/ 	.word	0x000000ff
        /*00d0*/ 	.word	0x000000f0
        /*00d4*/ 	.short	0x0100
        /*00d6*/ 	.byte	0x08
	.zero		1


	//   ....[6]....
        /*00d8*/ 	.word	0x000002b0
        /*00dc*/ 	.word	0x000000ff
        /*00e0*/ 	.word	0x00000018
        /*00e4*/ 	.short	0x0100
        /*00e6*/ 	.byte	0x08
	.zero		1


	//   ....[7]....
        /*00e8*/ 	.word	0x000002c0
        /*00ec*/ 	.word	0x000000ff
        /*00f0*/ 	.word	0x000000f8
        /*00f4*/ 	.short	0x0100
        /*00f6*/ 	.byte	0x08
	.zero		1


	//   ....[8]....
        /*00f8*/ 	.word	0x000002d0
        /*00fc*/ 	.word	0x000000ff
        /*0100*/ 	.word	0x00000020
        /*0104*/ 	.short	0x0100
        /*0106*/ 	.byte	0x08
	.zero		1


	//   ....[9]....
        /*0108*/ 	.word	0x000002e0
        /*010c*/ 	.word	0x000000ff
        /*0110*/ 	.word	0x00000100
        /*0114*/ 	.short	0x0100
        /*0116*/ 	.byte	0x08
	.zero		1


	//   ....[10]....
        /*0118*/ 	.word	0x000002f0
        /*011c*/ 	.word	0x000000ff
        /*0120*/ 	.word	0x00000028
        /*0124*/ 	.short	0x0100
        /*0126*/ 	.byte	0x08
	.zero		1


	//   ....[11]....
        /*0128*/ 	.word	0x00000300
        /*012c*/ 	.word	0x000000ff
        /*0130*/ 	.word	0x00000108
        /*0134*/ 	.short	0x0100
        /*0136*/ 	.byte	0x08
	.zero		1


	//   ....[12]....
        /*0138*/ 	.word	0x00000310
        /*013c*/ 	.word	0x000000ff
        /*0140*/ 	.word	0x00000030
        /*0144*/ 	.short	0x0100
        /*0146*/ 	.byte	0x08
	.zero		1


	//   ....[13]....
        /*0148*/ 	.word	0x00000320
        /*014c*/ 	.word	0x000000ff
        /*0150*/ 	.word	0x00000110
        /*0154*/ 	.short	0x0100
        /*0156*/ 	.byte	0x08
	.zero		1


	//   ....[14]....
        /*0158*/ 	.word	0x00000330
        /*015c*/ 	.word	0x000000ff
        /*0160*/ 	.word	0x00000038
        /*0164*/ 	.short	0x0100
        /*0166*/ 	.byte	0x08
	.zero		1


	//   ....[15]....
        /*0168*/ 	.word	0x00000340
        /*016c*/ 	.word	0x000000ff
        /*0170*/ 	.word	0x00000118
        /*0174*/ 	.short	0x0100
        /*0176*/ 	.byte	0x08
	.zero		1


	//   ....[16]....
        /*0178*/ 	.word	0x00000350
        /*017c*/ 	.word	0x000000ff
        /*0180*/ 	.word	0x00000040
        /*0184*/ 	.short	0x0100
        /*0186*/ 	.byte	0x08
	.zero		1


	//   ....[17]....
        /*0188*/ 	.word	0x00000360
        /*018c*/ 	.word	0x000000ff
        /*0190*/ 	.word	0x00000120
        /*0194*/ 	.short	0x0100
        /*0196*/ 	.byte	0x08
	.zero		1


	//   ....[18]....
        /*0198*/ 	.word	0x00000370
        /*019c*/ 	.word	0x000000ff
        /*01a0*/ 	.word	0x00000048
        /*01a4*/ 	.short	0x0100
        /*01a6*/ 	.byte	0x08
	.zero		1


	//   ....[19]....
        /*01a8*/ 	.word	0x00000380
        /*01ac*/ 	.word	0x000000ff
        /*01b0*/ 	.word	0x00000128
        /*01b4*/ 	.short	0x0100
        /*01b6*/ 	.byte	0x08
	.zero		1


	//   ....[20]....
        /*01b8*/ 	.word	0x00000390
        /*01bc*/ 	.word	0x000000ff
        /*01c0*/ 	.word	0x00000050
        /*01c4*/ 	.short	0x0100
        /*01c6*/ 	.byte	0x08
	.zero		1


	//   ....[21]....
        /*01c8*/ 	.word	0x000003a0
        /*01cc*/ 	.word	0x000000ff
        /*01d0*/ 	.word	0x00000130
        /*01d4*/ 	.short	0x0100
        /*01d6*/ 	.byte	0x08
	.zero		1


	//   ....[22]....
        /*01d8*/ 	.word	0x000003b0
        /*01dc*/ 	.word	0x000000ff
        /*01e0*/ 	.word	0x00000058
        /*01e4*/ 	.short	0x0100
        /*01e6*/ 	.byte	0x08
	.zero		1


	//   ....[23]....
        /*01e8*/ 	.word	0x000003c0
        /*01ec*/ 	.word	0x000000ff
        /*01f0*/ 	.word	0x00000138
        /*01f4*/ 	.short	0x0100
        /*01f6*/ 	.byte	0x08
	.zero		1


	//   ....[24]....
        /*01f8*/ 	.word	0x000003d0
        /*01fc*/ 	.word	0x000000ff
        /*0200*/ 	.word	0x00000060
        /*0204*/ 	.short	0x0100
        /*0206*/ 	.byte	0x08
	.zero		1


	//   ....[25]....
        /*0208*/ 	.word	0x000003e0
        /*020c*/ 	.word	0x000000ff
        /*0210*/ 	.word	0x00000140
        /*0214*/ 	.short	0x0100
        /*0216*/ 	.byte	0x08
	.zero		1


	//   ....[26]....
        /*0218*/ 	.word	0x000003f0
        /*021c*/ 	.word	0x000000ff
        /*0220*/ 	.word	0x00000068
        /*0224*/ 	.short	0x0100
        /*0226*/ 	.byte	0x08
	.zero		1


	//   ....[27]....
        /*0228*/ 	.word	0x00000400
        /*022c*/ 	.word	0x000000ff
        /*0230*/ 	.word	0x00000148
        /*0234*/ 	.short	0x0100
        /*0236*/ 	.byte	0x08
	.zero		1


	//   ....[28]....
        /*0238*/ 	.word	0x00000410
        /*023c*/ 	.word	0x000000ff
        /*0240*/ 	.word	0x00000070
        /*0244*/ 	.short	0x0100
        /*0246*/ 	.byte	0x08
	.zero		1


	//   ....[29]....
        /*0248*/ 	.word	0x00000420
        /*024c*/ 	.word	0x000000ff
        /*0250*/ 	.word	0x00000150
        /*0254*/ 	.short	0x0100
        /*0256*/ 	.byte	0x08
	.zero		1


	//   ....[30]....
        /*0258*/ 	.word	0x00000430
        /*025c*/ 	.word	0x000000ff
        /*0260*/ 	.word	0x00000078
        /*0264*/ 	.short	0x0100
        /*0266*/ 	.byte	0x08
	.zero		1


	//   ....[31]....
        /*0268*/ 	.word	0x00000440
        /*026c*/ 	.word	0x000000ff
        /*0270*/ 	.word	0x00000158
        /*0274*/ 	.short	0x0100
        /*0276*/ 	.byte	0x08
	.zero		1


	//   ....[32]....
        /*0278*/ 	.word	0x00000450
        /*027c*/ 	.word	0x000000ff
        /*0280*/ 	.word	0x00000080
        /*0284*/ 	.short	0x0100
        /*0286*/ 	.byte	0x08
	.zero		1


	//   ....[33]....
        /*0288*/ 	.word	0x00000460
        /*028c*/ 	.word	0x000000ff
        /*0290*/ 	.word	0x00000160
        /*0294*/ 	.short	0x0100
        /*0296*/ 	.byte	0x08
	.zero		1


	//   ....[34]....
        /*0298*/ 	.word	0x00000470
        /*029c*/ 	.word	0x000000ff
        /*02a0*/ 	.word	0x00000088
        /*02a4*/ 	.short	0x0100
        /*02a6*/ 	.byte	0x08
	.zero		1


	//   ....[35]....
        /*02a8*/ 	.word	0x00000480
        /*02ac*/ 	.word	0x000000ff
        /*02b0*/ 	.word	0x00000168
        /*02b4*/ 	.short	0x0100
        /*02b6*/ 	.byte	0x08
	.zero		1


	//   ....[36]....
        /*02b8*/ 	.word	0x00000490
        /*02bc*/ 	.word	0x000000ff
        /*02c0*/ 	.word	0x00000090
        /*02c4*/ 	.short	0x0100
        /*02c6*/ 	.byte	0x08
	.zero		1


	//   ....[37]....
        /*02c8*/ 	.word	0x000004a0
        /*02cc*/ 	.word	0x000000ff
        /*02d0*/ 	.word	0x00000170
        /*02d4*/ 	.short	0x0100
        /*02d6*/ 	.byte	0x08
	.zero		1


	//   ....[38]....
        /*02d8*/ 	.word	0x000004b0
        /*02dc*/ 	.word	0x000000ff
        /*02e0*/ 	.word	0x00000098
        /*02e4*/ 	.short	0x0100
        /*02e6*/ 	.byte	0x08
	.zero		1


	//   ....[39]....
        /*02e8*/ 	.word	0x000004c0
        /*02ec*/ 	.word	0x000000ff
        /*02f0*/ 	.word	0x00000178
        /*02f4*/ 	.short	0x0100
        /*02f6*/ 	.byte	0x08
	.zero		1


	//   ....[40]....
        /*02f8*/ 	.word	0x000004d0
        /*02fc*/ 	.word	0x000000ff
        /*0300*/ 	.word	0x000000a0
        /*0304*/ 	.short	0x0100
        /*0306*/ 	.byte	0x08
	.zero		1


	//   ....[41]....
        /*0308*/ 	.word	0x000004e0
        /*030c*/ 	.word	0x000000ff
        /*0310*/ 	.word	0x00000180
        /*0314*/ 	.short	0x0100
        /*0316*/ 	.byte	0x08
	.zero		1


	//   ....[42]....
        /*0318*/ 	.word	0x000004f0
        /*031c*/ 	.word	0x000000ff
        /*0320*/ 	.word	0x000000a8
        /*0324*/ 	.short	0x0100
        /*0326*/ 	.byte	0x08
	.zero		1


	//   ....[43]....
        /*0328*/ 	.word	0x00000500
        /*032c*/ 	.word	0x000000ff
        /*0330*/ 	.word	0x00000188
        /*0334*/ 	.short	0x0100
        /*0336*/ 	.byte	0x08
	.zero		1


	//   ....[44]....
        /*0338*/ 	.word	0x00000510
        /*033c*/ 	.word	0x000000ff
        /*0340*/ 	.word	0x000000b0
        /*0344*/ 	.short	0x0100
        /*0346*/ 	.byte	0x08
	.zero		1


	//   ....[45]....
        /*0348*/ 	.word	0x00000520
        /*034c*/ 	.word	0x000000ff
        /*0350*/ 	.word	0x00000190
        /*0354*/ 	.short	0x0100
        /*0356*/ 	.byte	0x08
	.zero		1


	//   ....[46]....
        /*0358*/ 	.word	0x00000530
        /*035c*/ 	.word	0x000000ff
        /*0360*/ 	.word	0x000000b8
        /*0364*/ 	.short	0x0100
        /*0366*/ 	.byte	0x08
	.zero		1


	//   ....[47]....
        /*0368*/ 	.word	0x00000540
        /*036c*/ 	.word	0x000000ff
        /*0370*/ 	.word	0x00000198
        /*0374*/ 	.short	0x0100
        /*0376*/ 	.byte	0x08
	.zero		1


	//   ....[48]....
        /*0378*/ 	.word	0x00000550
        /*037c*/ 	.word	0x000000ff
        /*0380*/ 	.word	0x000000c0
        /*0384*/ 	.short	0x0100
        /*0386*/ 	.byte	0x08
	.zero		1


	//   ....[49]....
        /*0388*/ 	.word	0x00000560
        /*038c*/ 	.word	0x000000ff
        /*0390*/ 	.word	0x000001a0
        /*0394*/ 	.short	0x0100
        /*0396*/ 	.byte	0x08
	.zero		1


	//   ....[50]....
        /*0398*/ 	.word	0x00000570
        /*039c*/ 	.word	0x000000ff
        /*03a0*/ 	.word	0x000000c8
        /*03a4*/ 	.short	0x0100
        /*03a6*/ 	.byte	0x08
	.zero		1


	//   ....[51]....
        /*03a8*/ 	.word	0x00000580
        /*03ac*/ 	.word	0x000000ff
        /*03b0*/ 	.word	0x000001a8
        /*03b4*/ 	.short	0x0100
        /*03b6*/ 	.byte	0x08
	.zero		1


	//   ....[52]....
        /*03b8*/ 	.word	0x00000590
        /*03bc*/ 	.word	0x000000ff
        /*03c0*/ 	.word	0x000000d0
        /*03c4*/ 	.short	0x0100
        /*03c6*/ 	.byte	0x08
	.zero		1


	//   ....[53]....
        /*03c8*/ 	.word	0x000005a0
        /*03cc*/ 	.word	0x000000ff
        /*03d0*/ 	.word	0x000001b0
        /*03d4*/ 	.short	0x0100
        /*03d6*/ 	.byte	0x08
	.zero		1


	//   ....[54]....
        /*03d8*/ 	.word	0x000005b0
        /*03dc*/ 	.word	0x000000ff
        /*03e0*/ 	.word	0x000000d8
        /*03e4*/ 	.short	0x0100
        /*03e6*/ 	.byte	0x08
	.zero		1


	//   ....[55]....
        /*03e8*/ 	.word	0x000005c0
        /*03ec*/ 	.word	0x000000ff
        /*03f0*/ 	.word	0x000001b8
        /*03f4*/ 	.short	0x0100
        /*03f6*/ 	.byte	0x08
	.zero		1


	//   ....[56]....
        /*03f8*/ 	.word	0x00000a10
        /*03fc*/ 	.word	0x000000ff
        /*0400*/ 	.word	0x000001d0
        /*0404*/ 	.short	0x0100
        /*0406*/ 	.byte	0x06
	.zero		1


	//   ....[57]....
        /*0408*/ 	.word	0x00000ab0
        /*040c*/ 	.word	0x000000ff
        /*0410*/ 	.word	0x000001d8
        /*0414*/ 	.short	0x0100
        /*0416*/ 	.byte	0x06
	.zero		1


	//   ....[58]....
        /*0418*/ 	.word	0x00001ad0
        /*041c*/ 	.word	0x000000ff
        /*0420*/ 	.word	0x00000000
        /*0424*/ 	.short	0x010a
        /*0426*/ 	.byte	0x06
	.zero		1


	//   ....[59]....
        /*0428*/ 	.word	0x00001b10
        /*042c*/ 	.word	0x000000ff
        /*0430*/ 	.word	0x00000000
        /*0434*/ 	.short	0x010a
        /*0436*/ 	.byte	0x06
	.zero		1


	//   ....[60]....
        /*0438*/ 	.word	0x000023f0
        /*043c*/ 	.word	0x000000ff
        /*0440*/ 	.word	0x00000000
        /*0444*/ 	.short	0x010a
        /*0446*/ 	.byte	0x0c
	.zero		1


	//   ....[61]....
        /*0448*/ 	.word	0x00002430
        /*044c*/ 	.word	0x000000ff
        /*0450*/ 	.word	0x00000000
        /*0454*/ 	.short	0x010a
        /*0456*/ 	.byte	0x0c
	.zero		1


	//   ....[62]....
        /*0458*/ 	.word	0x00002a10
        /*045c*/ 	.word	0x0000008c
        /*0460*/ 	.word	0x00000000
        /*0464*/ 	.short	0x0101
        /*0466*/ 	.byte	0x3f
	.zero		1


	//   ....[63]....
        /*0468*/ 	.word	0x000030b0
        /*046c*/ 	.word	0x0000000c
        /*0470*/ 	.word	0x00000000
        /*0474*/ 	.short	0x0101
        /*0476*/ 	.byte	0x3f
	.zero		1


	//   ....[64]....
        /*0478*/ 	.word	0x00008a70
        /*047c*/ 	.word	0x00000012
        /*0480*/ 	.word	0x000000e0
        /*0484*/ 	.short	0x010a
        /*0486*/ 	.byte	0x3f
	.zero		1


	//   ....[65]....
        /*0488*/ 	.word	0x00008e10
        /*048c*/ 	.word	0x00000006
        /*0490*/ 	.word	0x000001d8
        /*0494*/ 	.short	0x0101
        /*0496*/ 	.byte	0x3f
	.zero		1


	//   ....[66]....
        /*0498*/ 	.word	0x00009530
        /*049c*/ 	.word	0x00000006
        /*04a0*/ 	.word	0x00000000
        /*04a4*/ 	.short	0x010a
        /*04a6*/ 	.byte	0x3f
	.zero		1


	//   ....[67]....
        /*04a8*/ 	.word	0x000095b0
        /*04ac*/ 	.word	0x00000007
        /*04b0*/ 	.word	0x00000000
        /*04b4*/ 	.short	0x010a
        /*04b6*/ 	.byte	0x3f
	.zero		1


	//   ....[68]....
        /*04b8*/ 	.word	0x00009640
        /*04bc*/ 	.word	0x00000006
        /*04c0*/ 	.word	0x00000000
        /*04c4*/ 	.short	0x010a
        /*04c6*/ 	.byte	0x3f
	.zero		1


	//   ....[69]....
        /*04c8*/ 	.word	0x000096d0
        /*04cc*/ 	.word	0x00000009
        /*04d0*/ 	.word	0x00000000
        /*04d4*/ 	.short	0x010a
        /*04d6*/ 	.byte	0x3f
	.zero		1


	//   ....[70]....
        /*04d8*/ 	.word	0x00009760
        /*04dc*/ 	.word	0x00000006
        /*04e0*/ 	.word	0x00000000
        /*04e4*/ 	.short	0x010a
        /*04e6*/ 	.byte	0x3f
	.zero		1


	//   ....[71]....
        /*04e8*/ 	.word	0x000097f0
        /*04ec*/ 	.word	0x00000009
        /*04f0*/ 	.word	0x00000000
        /*04f4*/ 	.short	0x010a
        /*04f6*/ 	.byte	0x3f
	.zero		1


	//   ....[72]....
        /*04f8*/ 	.word	0x00009880
        /*04fc*/ 	.word	0x00000006
        /*0500*/ 	.word	0x00000000
        /*0504*/ 	.short	0x010a
        /*0506*/ 	.byte	0x3f
	.zero		1


	//   ....[73]....
        /*0508*/ 	.word	0x00009910
        /*050c*/ 	.word	0x00000009
        /*0510*/ 	.word	0x00000000
        /*0514*/ 	.short	0x010a
        /*0516*/ 	.byte	0x3f
	.zero		1


	//   ....[74]....
        /*0518*/ 	.word	0x000099a0
        /*051c*/ 	.word	0x00000006
        /*0520*/ 	.word	0x00000000
        /*0524*/ 	.short	0x010a
        /*0526*/ 	.byte	0x3f
	.zero		1


	//   ....[75]....
        /*0528*/ 	.word	0x00009a30
        /*052c*/ 	.word	0x00000009
        /*0530*/ 	.word	0x00000000
        /*0534*/ 	.short	0x010a
        /*0536*/ 	.byte	0x3f
	.zero		1


	//   ....[76]....
        /*0538*/ 	.word	0x00009ac0
        /*053c*/ 	.word	0x00000006
        /*0540*/ 	.word	0x00000000
        /*0544*/ 	.short	0x010a
        /*0546*/ 	.byte	0x3f
	.zero		1


	//   ....[77]....
        /*0548*/ 	.word	0x00009b50
        /*054c*/ 	.word	0x00000009
        /*0550*/ 	.word	0x00000000
        /*0554*/ 	.short	0x010a
        /*0556*/ 	.byte	0x3f
	.zero		1


	//   ....[78]....
        /*0558*/ 	.word	0x00009be0
        /*055c*/ 	.word	0x00000006
        /*0560*/ 	.word	0x00000000
        /*0564*/ 	.short	0x010a
        /*0566*/ 	.byte	0x3f
	.zero		1


	//   ....[79]....
        /*0568*/ 	.word	0x00009c70
        /*056c*/ 	.word	0x00000009
        /*0570*/ 	.word	0x00000000
        /*0574*/ 	.short	0x010a
        /*0576*/ 	.byte	0x3f
	.zero		1


	//   ....[80]....
        /*0578*/ 	.word	0x00009d00
        /*057c*/ 	.word	0x00000006
        /*0580*/ 	.word	0x00000000
        /*0584*/ 	.short	0x010a
        /*0586*/ 	.byte	0x3f
	.zero		1


	//   ....[81]....
        /*0588*/ 	.word	0x00009d90
        /*058c*/ 	.word	0x00000009
        /*0590*/ 	.word	0x00000000
        /*0594*/ 	.short	0x010a
        /*0596*/ 	.byte	0x3f
	.zero		1


	//   ....[82]....
        /*0598*/ 	.word	0x00009e20
        /*059c*/ 	.word	0x00000006
        /*05a0*/ 	.word	0x00000000
        /*05a4*/ 	.short	0x010a
        /*05a6*/ 	.byte	0x3f
	.zero		1


	//   ....[83]....
        /*05a8*/ 	.word	0x00009eb0
        /*05ac*/ 	.word	0x00000009
        /*05b0*/ 	.word	0x00000000
        /*05b4*/ 	.short	0x010a
        /*05b6*/ 	.byte	0x3f
	.zero		1


	//   ....[84]....
        /*05b8*/ 	.word	0x00009f40
        /*05bc*/ 	.word	0x00000006
        /*05c0*/ 	.word	0x00000000
        /*05c4*/ 	.short	0x010a
        /*05c6*/ 	.byte	0x3f
	.zero		1


	//   ....[85]....
        /*05c8*/ 	.word	0x00009fd0
        /*05cc*/ 	.word	0x00000009
        /*05d0*/ 	.word	0x00000000
        /*05d4*/ 	.short	0x010a
        /*05d6*/ 	.byte	0x3f
	.zero		1


	//   ....[86]....
        /*05d8*/ 	.word	0x0000a060
        /*05dc*/ 	.word	0x00000006
        /*05e0*/ 	.word	0x00000000
        /*05e4*/ 	.short	0x010a
        /*05e6*/ 	.byte	0x3f
	.zero		1


	//   ....[87]....
        /*05e8*/ 	.word	0x0000a0f0
        /*05ec*/ 	.word	0x00000009
        /*05f0*/ 	.word	0x00000000
        /*05f4*/ 	.short	0x010a
        /*05f6*/ 	.byte	0x3f
	.zero		1


	//   ....[88]....
        /*05f8*/ 	.word	0x0000a180
        /*05fc*/ 	.word	0x00000006
        /*0600*/ 	.word	0x00000000
        /*0604*/ 	.short	0x010a
        /*0606*/ 	.byte	0x3f
	.zero		1


	//   ....[89]....
        /*0608*/ 	.word	0x0000a210
        /*060c*/ 	.word	0x00000009
        /*0610*/ 	.word	0x00000000
        /*0614*/ 	.short	0x010a
        /*0616*/ 	.byte	0x3f
	.zero		1


	//   ....[90]....
        /*0618*/ 	.word	0x0000a2a0
        /*061c*/ 	.word	0x00000006
        /*0620*/ 	.word	0x00000000
        /*0624*/ 	.short	0x010a
        /*0626*/ 	.byte	0x3f
	.zero		1


	//   ....[91]....
        /*0628*/ 	.word	0x0000a330
        /*062c*/ 	.word	0x00000009
        /*0630*/ 	.word	0x00000000
        /*0634*/ 	.short	0x010a
        /*0636*/ 	.byte	0x3f
	.zero		1


	//   ....[92]....
        /*0638*/ 	.word	0x0000a3c0
        /*063c*/ 	.word	0x00000006
        /*0640*/ 	.word	0x00000000
        /*0644*/ 	.short	0x010a
        /*0646*/ 	.byte	0x3f
	.zero		1


	//   ....[93]....
        /*0648*/ 	.word	0x0000a450
        /*064c*/ 	.word	0x00000003
        /*0650*/ 	.word	0x00000000
        /*0654*/ 	.short	0x010a
        /*0656*/ 	.byte	0x3f
	.zero		1


	//   ....[94]....
        /*0658*/ 	.word	0x0000a4c0
        /*065c*/ 	.word	0x0000000d
        /*0660*/ 	.word	0x00000000
        /*0664*/ 	.short	0x010a
        /*0666*/ 	.byte	0x3f
	.zero		1


	//   ....[95]....
        /*0668*/ 	.word	0x0000a520
        /*066c*/ 	.word	0x00000091
        /*0670*/ 	.word	0x00000000
        /*0674*/ 	.short	0x010a
        /*0676*/ 	.byte	0x3f
	.zero		1


	//   ....[96]....
        /*0678*/ 	.word	0x0000a5f0
        /*067c*/ 	.word	0x00000012
        /*0680*/ 	.word	0x000000e0
        /*0684*/ 	.short	0x010a
        /*0686*/ 	.byte	0x3f
	.zero		1


	//   ....[97]....
        /*0688*/ 	.word	0x0000a6c0
        /*068c*/ 	.word	0x00000006
        /*0690*/ 	.word	0x00000000
        /*0694*/ 	.short	0x010a
        /*0696*/ 	.byte	0x3f
	.zero		1


	//   ....[98]....
        /*0698*/ 	.word	0x0000a710
        /*069c*/ 	.word	0x00000007
        /*06a0*/ 	.word	0x00000000
        /*06a4*/ 	.short	0x010a
        /*06a6*/ 	.byte	0x3f
	.zero		1


	//   ....[99]....
        /*06a8*/ 	.word	0x0000a760
        /*06ac*/ 	.word	0x00000006
        /*06b0*/ 	.word	0x00000000
        /*06b4*/ 	.short	0x010a
        /*06b6*/ 	.byte	0x3f
	.zero		1


	//   ....[100]....
        /*06b8*/ 	.word	0x0000a7b0
        /*06bc*/ 	.word	0x00000009
        /*06c0*/ 	.word	0x00000000
        /*06c4*/ 	.short	0x010a
        /*06c6*/ 	.byte	0x3f
	.zero		1


	//   ....[101]....
        /*06c8*/ 	.word	0x0000a800
        /*06cc*/ 	.word	0x00000006
        /*06d0*/ 	.word	0x00000000
        /*06d4*/ 	.short	0x010a
        /*06d6*/ 	.byte	0x3f
	.zero		1


	//   ....[102]....
        /*06d8*/ 	.word	0x0000a850
        /*06dc*/ 	.word	0x00000009
        /*06e0*/ 	.word	0x00000000
        /*06e4*/ 	.short	0x010a
        /*06e6*/ 	.byte	0x3f
	.zero		1


	//   ....[103]....
        /*06e8*/ 	.word	0x0000a8a0
        /*06ec*/ 	.word	0x00000006
        /*06f0*/ 	.word	0x00000000
        /*06f4*/ 	.short	0x010a
        /*06f6*/ 	.byte	0x3f
	.zero		1


	//   ....[104]....
        /*06f8*/ 	.word	0x0000a8f0
        /*06fc*/ 	.word	0x00000009
        /*0700*/ 	.word	0x00000000
        /*0704*/ 	.short	0x010a
        /*0706*/ 	.byte	0x3f
	.zero		1


	//   ....[105]....
        /*0708*/ 	.word	0x0000a940
        /*070c*/ 	.word	0x00000006
        /*0710*/ 	.word	0x00000000
        /*0714*/ 	.short	0x010a
        /*0716*/ 	.byte	0x3f
	.zero		1


	//   ....[106]....
        /*0718*/ 	.word	0x0000a990
        /*071c*/ 	.word	0x00000009
        /*0720*/ 	.word	0x00000000
        /*0724*/ 	.short	0x010a
        /*0726*/ 	.byte	0x3f
	.zero		1


	//   ....[107]....
        /*0728*/ 	.word	0x0000a9e0
        /*072c*/ 	.word	0x00000006
        /*0730*/ 	.word	0x00000000
        /*0734*/ 	.short	0x010a
        /*0736*/ 	.byte	0x3f
	.zero		1


	//   ....[108]....
        /*0738*/ 	.word	0x0000aa30
        /*073c*/ 	.word	0x00000009
        /*0740*/ 	.word	0x00000000
        /*0744*/ 	.short	0x010a
        /*0746*/ 	.byte	0x3f
	.zero		1


	//   ....[109]....
        /*0748*/ 	.word	0x0000aa80
        /*074c*/ 	.word	0x00000006
        /*0750*/ 	.word	0x00000000
        /*0754*/ 	.short	0x010a
        /*0756*/ 	.byte	0x3f
	.zero		1


	//   ....[110]....
        /*0758*/ 	.word	0x0000aad0
        /*075c*/ 	.word	0x00000009
        /*0760*/ 	.word	0x00000000
        /*0764*/ 	.short	0x010a
        /*0766*/ 	.byte	0x3f
	.zero		1


	//   ....[111]....
        /*0768*/ 	.word	0x0000ab20
        /*076c*/ 	.word	0x00000006
        /*0770*/ 	.word	0x00000000
        /*0774*/ 	.short	0x010a
        /*0776*/ 	.byte	0x3f
	.zero		1


	//   ....[112]....
        /*0778*/ 	.word	0x0000ab70
        /*077c*/ 	.word	0x00000009
        /*0780*/ 	.word	0x00000000
        /*0784*/ 	.short	0x010a
        /*0786*/ 	.byte	0x3f
	.zero		1


	//   ....[113]....
        /*0788*/ 	.word	0x0000abc0
        /*078c*/ 	.word	0x00000006
        /*0790*/ 	.word	0x00000000
        /*0794*/ 	.short	0x010a
        /*0796*/ 	.byte	0x3f
	.zero		1


	//   ....[114]....
        /*0798*/ 	.word	0x0000ac10
        /*079c*/ 	.word	0x00000009
        /*07a0*/ 	.word	0x00000000
        /*07a4*/ 	.short	0x010a
        /*07a6*/ 	.byte	0x3f
	.zero		1


	//   ....[115]....
        /*07a8*/ 	.word	0x0000ac60
        /*07ac*/ 	.word	0x00000006
        /*07b0*/ 	.word	0x00000000
        /*07b4*/ 	.short	0x010a
        /*07b6*/ 	.byte	0x3f
	.zero		1


	//   ....[116]....
        /*07b8*/ 	.word	0x0000acb0
        /*07bc*/ 	.word	0x00000009
        /*07c0*/ 	.word	0x00000000
        /*07c4*/ 	.short	0x010a
        /*07c6*/ 	.byte	0x3f
	.zero		1


	//   ....[117]....
        /*07c8*/ 	.word	0x0000ad00
        /*07cc*/ 	.word	0x00000006
        /*07d0*/ 	.word	0x00000000
        /*07d4*/ 	.short	0x010a
        /*07d6*/ 	.byte	0x3f
	.zero		1


	//   ....[118]....
        /*07d8*/ 	.word	0x0000ad50
        /*07dc*/ 	.word	0x00000009
        /*07e0*/ 	.word	0x00000000
        /*07e4*/ 	.short	0x010a
        /*07e6*/ 	.byte	0x3f
	.zero		1


	//   ....[119]....
        /*07e8*/ 	.word	0x0000ada0
        /*07ec*/ 	.word	0x00000006
        /*07f0*/ 	.word	0x00000000
        /*07f4*/ 	.short	0x010a
        /*07f6*/ 	.byte	0x3f
	.zero		1


	//   ....[120]....
        /*07f8*/ 	.word	0x0000adf0
        /*07fc*/ 	.word	0x00000009
        /*0800*/ 	.word	0x00000000
        /*0804*/ 	.short	0x010a
        /*0806*/ 	.byte	0x3f
	.zero		1


	//   ....[121]....
        /*0808*/ 	.word	0x0000ae40
        /*080c*/ 	.word	0x00000006
        /*0810*/ 	.word	0x00000000
        /*0814*/ 	.short	0x010a
        /*0816*/ 	.byte	0x3f
	.zero		1


	//   ....[122]....
        /*0818*/ 	.word	0x0000ae90
        /*081c*/ 	.word	0x00000009
        /*0820*/ 	.word	0x00000000
        /*0824*/ 	.short	0x010a
        /*0826*/ 	.byte	0x3f
	.zero		1


	//   ....[123]....
        /*0828*/ 	.word	0x0000aee0
        /*082c*/ 	.word	0x00000006
        /*0830*/ 	.word	0x00000000
        /*0834*/ 	.short	0x010a
        /*0836*/ 	.byte	0x3f
	.zero		1


	//----- nvinfo : EIATTR_NUM_MBARRIERS
	.align		4
.L_28:
        /*0838*/ 	.byte	0x03, 0x38
        /*083a*/ 	.short	0x003a


	//----- nvinfo : EIATTR_EXIT_INSTR_OFFSETS
	.align		4
        /*083c*/ 	.byte	0x04, 0x1c
        /*083e*/ 	.short	(.L_30 - .L_29)


	//   ....[0]....
.L_29:
        /*0840*/ 	.word	0x00000c80


	//   ....[1]....
        /*0844*/ 	.word	0x00001470


	//   ....[2]....
        /*0848*/ 	.word	0x000080c0


	//   ....[3]....
        /*084c*/ 	.word	0x00008620


	//   ....[4]....
        /*0850*/ 	.word	0x0000a4a0


	//----- nvinfo : EIATTR_MAX_THREADS
	.align		4
.L_30:
        /*0854*/ 	.byte	0x04, 0x05
        /*0856*/ 	.short	(.L_32 - .L_31)
.L_31:
        /*0858*/ 	.word	0x00000180
        /*085c*/ 	.word	0x00000001
        /*0860*/ 	.word	0x00000001


	//----- nvinfo : EIATTR_CRS_STACK_SIZE
	.align		4
.L_32:
        /*0864*/ 	.byte	0x04, 0x1e
        /*0866*/ 	.short	(.L_34 - .L_33)
.L_33:
        /*0868*/ 	.word	0x00000000


	//----- nvinfo : EIATTR_CBANK_PARAM_SIZE
	.align		4
.L_34:
        /*086c*/ 	.byte	0x03, 0x19
        /*086e*/ 	.short	0x0470


	//----- nvinfo : EIATTR_PARAM_CBANK
	.align		4
        /*0870*/ 	.byte	0x04, 0x0a
        /*0872*/ 	.short	(.L_36 - .L_35)
	.align		4
.L_35:
        /*0874*/ 	.word	index@(.nv.constant0._ZN7cutlass13device_kernelINS_4gemm6kernel13GemmUniversalIN4cute5tupleIJiiiiEEENS1_10collective13CollectiveMmaINS1_37MainloopSm90TmaGmmaWarpSpecializedFP8ILi28ENS5_IJNS4_1CILi2EEENSA_ILi4EEENSA_ILi1EEEEEENS1_35KernelTmaWarpSpecializedCooperativeEEENS5_IJNSA_ILi128EEESH_NSA_ILi32EEEEEENS_12float_e5m2_tENS5_IJlSD_lEEESK_SL_NS4_8TiledMMAINS4_8MMA_AtomIJNS4_4SM904GMMA31MMA_64x128x32_F32E5M2E5M2_SS_TNILNSP_7ScaleInE1ELSR_1EEEEEENS4_6LayoutINS5_IJSB_SD_SD_EEENS5_IJSD_NSA_ILi0EEESW_EEEEENS5_IJNS4_10UnderscoreESZ_SZ_EEEEENS4_23SM90_TMA_LOAD_MULTICASTENS4_14ComposedLayoutINS4_7SwizzleILi1ELi4ELi3EEENS4_18smem_ptr_flag_bitsILi8EEENSU_INS5_IJNSA_ILi8EEESI_EEENS5_IJSI_SD_EEEEEEEvNS4_8identityES12_S1C_vS1D_EENS_8epilogue10collective6detail29Sm90TmaWarpSpecializedAdapterINS1G_15DefaultEpilogueISK_SL_SL_NS1F_6thread17LinearCombinationISK_Li1EffLNS1K_9ScaleType4KindE0ELNS_15FloatRoundStyleE2ESK_EENS1_15EpilogueDefaultEEEEEvvEEEEvNT_6ParamsE)
        /*0878*/ 	.short	0x0210
        /*087a*/ 	.short	0x0470


	//----- nvinfo : EIATTR_SW_WAR
	.align		4
.L_36:
        /*087c*/ 	.byte	0x04, 0x36
        /*087e*/ 	.short	(.L_38 - .L_37)
.L_37:
        /*0880*/ 	.word	0x00000008
.L_38:


//--------------------- .nv.callgraph             --------------------------
	.section	.nv.callgraph,"",@"SHT_CUDA_CALLGRAPH"
	.align	4
	.sectionentsize	8
	.align		4
        /*0000*/ 	.word	0x00000000
	.align		4
        /*0004*/ 	.word	0xffffffff
	.align		4
        /*0008*/ 	.word	0x00000000
	.align		4
        /*000c*/ 	.word	0xfffffffe
	.align		4
        /*0010*/ 	.word	0x00000000
	.align		4
        /*0014*/ 	.word	0xfffffffd
	.align		4
        /*0018*/ 	.word	0x00000000
	.align		4
        /*001c*/ 	.word	0xfffffffc


//--------------------- .nv.constant4             --------------------------
	.section	.nv.constant4,"a",@progbits
	.align	8
	.align		8
.nv.constant4:
        /*0000*/ 	.dword	_ZN40_INTERNAL_33869c5b_4_k_cu_ffcbcbfa_189924cuda3std3__45__cpo5beginE
	.align		8
        /*0008*/ 	.dword	_ZN40_INTERNAL_33869c5b_4_k_cu_ffcbcbfa_189924cuda3std3__45__cpo3endE
	.align		8
        /*0010*/ 	.dword	_ZN40_INTERNAL_33869c5b_4_k_cu_ffcbcbfa_189924cuda3std3__45__cpo6cbeginE
	.align		8
        /*0018*/ 	.dword	_ZN40_INTERNAL_33869c5b_4_k_cu_ffcbcbfa_189924cuda3std3__45__cpo4cendE
	.align		8
        /*0020*/ 	.dword	_ZN40_INTERNAL_33869c5b_4_k_cu_ffcbcbfa_189924cuda3std3__442_GLOBAL__N__33869c5b_4_k_cu_ffcbcbfa_189926ignoreE
	.align		8
        /*0028*/ 	.dword	_ZN40_INTERNAL_33869c5b_4_k_cu_ffcbcbfa_189924cuda3std3__419piecewise_constructE
	.align		8
        /*0030*/ 	.dword	_ZN40_INTERNAL_33869c5b_4_k_cu_ffcbcbfa_189924cuda3std3__48in_placeE
	.align		8
        /*0038*/ 	.dword	_ZN40_INTERNAL_33869c5b_4_k_cu_ffcbcbfa_189924cuda3std6ranges3__45__cpo4swapE
	.align		8
        /*0040*/ 	.dword	_ZN40_INTERNAL_33869c5b_4_k_cu_ffcbcbfa_189924cuda3std6ranges3__45__cpo9iter_moveE
	.align		8
        /*0048*/ 	.dword	_ZN40_INTERNAL_33869c5b_4_k_cu_ffcbcbfa_189924cute7productE
	.align		8
        /*0050*/ 	.dword	_ZN40_INTERNAL_33869c5b_4_k_cu_ffcbcbfa_189924cute1_E


//--------------------- .text._ZN7cutlass13device_kernelINS_4gemm6kernel13GemmUniversalIN4cute5tupleIJiiiiEEENS1_10collective13CollectiveMmaINS1_37MainloopSm90TmaGmmaWarpSpecializedFP8ILi28ENS5_IJNS4_1CILi2EEENSA_ILi4EEENSA_ILi1EEEEEENS1_35KernelTmaWarpSpecializedCooperativeEEENS5_IJNSA_ILi128EEESH_NSA_ILi32EEEEEENS_12float_e5m2_tENS5_IJlSD_lEEESK_SL_NS4_8TiledMMAINS4_8MMA_AtomIJNS4_4SM904GMMA31MMA_64x128x32_F32E5M2E5M2_SS_TNILNSP_7ScaleInE1ELSR_1EEEEEENS4_6LayoutINS5_IJSB_SD_SD_EEENS5_IJSD_NSA_ILi0EEESW_EEEEENS5_IJNS4_10UnderscoreESZ_SZ_EEEEENS4_23SM90_TMA_LOAD_MULTICASTENS4_14ComposedLayoutINS4_7SwizzleILi1ELi4ELi3EEENS4_18smem_ptr_flag_bitsILi8EEENSU_INS5_IJNSA_ILi8EEESI_EEENS5_IJSI_SD_EEEEEEEvNS4_8identityES12_S1C_vS1D_EENS_8epilogue10collective6detail29Sm90TmaWarpSpecializedAdapterINS1G_15DefaultEpilogueISK_SL_SL_NS1F_6thread17LinearCombinationISK_Li1EffLNS1K_9ScaleType4KindE0ELNS_15FloatRoundStyleE2ESK_EENS1_15EpilogueDefaultEEEEEvvEEEEvNT_6ParamsE --------------------------
	.section	.text._ZN7cutlass13device_kernelINS_4gemm6kernel13GemmUniversalIN4cute5tupleIJiiiiEEENS1_10collective13CollectiveMmaINS1_37MainloopSm90TmaGmmaWarpSpecializedFP8ILi28ENS5_IJNS4_1CILi2EEENSA_ILi4EEENSA_ILi1EEEEEENS1_35KernelTmaWarpSpecializedCooperativeEEENS5_IJNSA_ILi128EEESH_NSA_ILi32EEEEEENS_12float_e5m2_tENS5_IJlSD_lEEESK_SL_NS4_8TiledMMAINS4_8MMA_AtomIJNS4_4SM904GMMA31MMA_64x128x32_F32E5M2E5M2_SS_TNILNSP_7ScaleInE1ELSR_1EEEEEENS4_6LayoutINS5_IJSB_SD_SD_EEENS5_IJSD_NSA_ILi0EEESW_EEEEENS5_IJNS4_10UnderscoreESZ_SZ_EEEEENS4_23SM90_TMA_LOAD_MULTICASTENS4_14ComposedLayoutINS4_7SwizzleILi1ELi4ELi3EEENS4_18smem_ptr_flag_bitsILi8EEENSU_INS5_IJNSA_ILi8EEESI_EEENS5_IJSI_SD_EEEEEEEvNS4_8identityES12_S1C_vS1D_EENS_8epilogue10collective6detail29Sm90TmaWarpSpecializedAdapterINS1G_15DefaultEpilogueISK_SL_SL_NS1F_6thread17LinearCombinationISK_Li1EffLNS1K_9ScaleType4KindE0ELNS_15FloatRoundStyleE2ESK_EENS1_15EpilogueDefaultEEEEEvvEEEEvNT_6ParamsE,"ax",@progbits
	.align	128
.text._ZN7cutlass13device_kernelINS_4gemm6kernel13GemmUniversalIN4cute5tupleIJiiiiEEENS1_10collective13CollectiveMmaINS1_37MainloopSm90TmaGmmaWarpSpecializedFP8ILi28ENS5_IJNS4_1CILi2EEENSA_ILi4EEENSA_ILi1EEEEEENS1_35KernelTmaWarpSpecializedCooperativeEEENS5_IJNSA_ILi128EEESH_NSA_ILi32EEEEEENS_12float_e5m2_tENS5_IJlSD_lEEESK_SL_NS4_8TiledMMAINS4_8MMA_AtomIJNS4_4SM904GMMA31MMA_64x128x32_F32E5M2E5M2_SS_TNILNSP_7ScaleInE1ELSR_1EEEEEENS4_6LayoutINS5_IJSB_SD_SD_EEENS5_IJSD_NSA_ILi0EEESW_EEEEENS5_IJNS4_10UnderscoreESZ_SZ_EEEEENS4_23SM90_TMA_LOAD_MULTICASTENS4_14ComposedLayoutINS4_7SwizzleILi1ELi4ELi3EEENS4_18smem_ptr_flag_bitsILi8EEENSU_INS5_IJNSA_ILi8EEESI_EEENS5_IJSI_SD_EEEEEEEvNS4_8identityES12_S1C_vS1D_EENS_8epilogue10collective6detail29Sm90TmaWarpSpecializedAdapterINS1G_15DefaultEpilogueISK_SL_SL_NS1F_6thread17LinearCombinationISK_Li1EffLNS1K_9ScaleType4KindE0ELNS_15FloatRoundStyleE2ESK_EENS1_15EpilogueDefaultEEEEEvvEEEEvNT_6ParamsE:
        .type           _ZN7cutlass13device_kernelINS_4gemm6kernel13GemmUniversalIN4cute5tupleIJiiiiEEENS1_10collective13CollectiveMmaINS1_37MainloopSm90TmaGmmaWarpSpecializedFP8ILi28ENS5_IJNS4_1CILi2EEENSA_ILi4EEENSA_ILi1EEEEEENS1_35KernelTmaWarpSpecializedCooperativeEEENS5_IJNSA_ILi128EEESH_NSA_ILi32EEEEEENS_12float_e5m2_tENS5_IJlSD_lEEESK_SL_NS4_8TiledMMAINS4_8MMA_AtomIJNS4_4SM904GMMA31MMA_64x128x32_F32E5M2E5M2_SS_TNILNSP_7ScaleInE1ELSR_1EEEEEENS4_6LayoutINS5_IJSB_SD_SD_EEENS5_IJSD_NSA_ILi0EEESW_EEEEENS5_IJNS4_10UnderscoreESZ_SZ_EEEEENS4_23SM90_TMA_LOAD_MULTICASTENS4_14ComposedLayoutINS4_7SwizzleILi1ELi4ELi3EEENS4_18smem_ptr_flag_bitsILi8EEENSU_INS5_IJNSA_ILi8EEESI_EEENS5_IJSI_SD_EEEEEEEvNS4_8identityES12_S1C_vS1D_EENS_8epilogue10collective6detail29Sm90TmaWarpSpecializedAdapterINS1G_15DefaultEpilogueISK_SL_SL_NS1F_6thread17LinearCombinationISK_Li1EffLNS1K_9ScaleType4KindE0ELNS_15FloatRoundStyleE2ESK_EENS1_15EpilogueDefaultEEEEEvvEEEEvNT_6ParamsE,@function
        .size           _ZN7cutlass13device_kernelINS_4gemm6kernel13GemmUniversalIN4cute5tupleIJiiiiEEENS1_10collective13CollectiveMmaINS1_37MainloopSm90TmaGmmaWarpSpecializedFP8ILi28ENS5_IJNS4_1CILi2EEENSA_ILi4EEENSA_ILi1EEEEEENS1_35KernelTmaWarpSpecializedCooperativeEEENS5_IJNSA_ILi128EEESH_NSA_ILi32EEEEEENS_12float_e5m2_tENS5_IJlSD_lEEESK_SL_NS4_8TiledMMAINS4_8MMA_AtomIJNS4_4SM904GMMA31MMA_64x128x32_F32E5M2E5M2_SS_TNILNSP_7ScaleInE1ELSR_1EEEEEENS4_6LayoutINS5_IJSB_SD_SD_EEENS5_IJSD_NSA_ILi0EEESW_EEEEENS5_IJNS4_10UnderscoreESZ_SZ_EEEEENS4_23SM90_TMA_LOAD_MULTICASTENS4_14ComposedLayoutINS4_7SwizzleILi1ELi4ELi3EEENS4_18smem_ptr_flag_bitsILi8EEENSU_INS5_IJNSA_ILi8EEESI_EEENS5_IJSI_SD_EEEEEEEvNS4_8identityES12_S1C_vS1D_EENS_8epilogue10collective6detail29Sm90TmaWarpSpecializedAdapterINS1G_15DefaultEpilogueISK_SL_SL_NS1F_6thread17LinearCombinationISK_Li1EffLNS1K_9ScaleType4KindE0ELNS_15FloatRoundStyleE2ESK_EENS1_15EpilogueDefaultEEEEEvvEEEEvNT_6ParamsE,(.L_x_255 - _ZN7cutlass13device_kernelINS_4gemm6kernel13GemmUniversalIN4cute5tupleIJiiiiEEENS1_10collective13CollectiveMmaINS1_37MainloopSm90TmaGmmaWarpSpecializedFP8ILi28ENS5_IJNS4_1CILi2EEENSA_ILi4EEENSA_ILi1EEEEEENS1_35KernelTmaWarpSpecializedCooperativeEEENS5_IJNSA_ILi128EEESH_NSA_ILi32EEEEEENS_12float_e5m2_tENS5_IJlSD_lEEESK_SL_NS4_8TiledMMAINS4_8MMA_AtomIJNS4_4SM904GMMA31MMA_64x128x32_F32E5M2E5M2_SS_TNILNSP_7ScaleInE1ELSR_1EEEEEENS4_6LayoutINS5_IJSB_SD_SD_EEENS5_IJSD_NSA_ILi0EEESW_EEEEENS5_IJNS4_10UnderscoreESZ_SZ_EEEEENS4_23SM90_TMA_LOAD_MULTICASTENS4_14ComposedLayoutINS4_7SwizzleILi1ELi4ELi3EEENS4_18smem_ptr_flag_bitsILi8EEENSU_INS5_IJNSA_ILi8EEESI_EEENS5_IJSI_SD_EEEEEEEvNS4_8identityES12_S1C_vS1D_EENS_8epilogue10collective6detail29Sm90TmaWarpSpecializedAdapterINS1G_15DefaultEpilogueISK_SL_SL_NS1F_6thread17LinearCombinationISK_Li1EffLNS1K_9ScaleType4KindE0ELNS_15FloatRoundStyleE2ESK_EENS1_15EpilogueDefaultEEEEEvvEEEEvNT_6ParamsE)
        .other          _ZN7cutlass13device_kernelINS_4gemm6kernel13GemmUniversalIN4cute5tupleIJiiiiEEENS1_10collective13CollectiveMmaINS1_37MainloopSm90TmaGmmaWarpSpecializedFP8ILi28ENS5_IJNS4_1CILi2EEENSA_ILi4EEENSA_ILi1EEEEEENS1_35KernelTmaWarpSpecializedCooperativeEEENS5_IJNSA_ILi128EEESH_NSA_ILi32EEEEEENS_12float_e5m2_tENS5_IJlSD_lEEESK_SL_NS4_8TiledMMAINS4_8MMA_AtomIJNS4_4SM904GMMA31MMA_64x128x32_F32E5M2E5M2_SS_TNILNSP_7ScaleInE1ELSR_1EEEEEENS4_6LayoutINS5_IJSB_SD_SD_EEENS5_IJSD_NSA_ILi0EEESW_EEEEENS5_IJNS4_10UnderscoreESZ_SZ_EEEEENS4_23SM90_TMA_LOAD_MULTICASTENS4_14ComposedLayoutINS4_7SwizzleILi1ELi4ELi3EEENS4_18smem_ptr_flag_bitsILi8EEENSU_INS5_IJNSA_ILi8EEESI_EEENS5_IJSI_SD_EEEEEEEvNS4_8identityES12_S1C_vS1D_EENS_8epilogue10collective6detail29Sm90TmaWarpSpecializedAdapterINS1G_15DefaultEpilogueISK_SL_SL_NS1F_6thread17LinearCombinationISK_Li1EffLNS1K_9ScaleType4KindE0ELNS_15FloatRoundStyleE2ESK_EENS1_15EpilogueDefaultEEEEEvvEEEEvNT_6ParamsE,@"STO_CUDA_ENTRY STV_DEFAULT"
_ZN7cutlass13device_kernelINS_4gemm6kernel13GemmUniversalIN4cute5tupleIJiiiiEEENS1_10collective13CollectiveMmaINS1_37MainloopSm90TmaGmmaWarpSpecializedFP8ILi28ENS5_IJNS4_1CILi2EEENSA_ILi4EEENSA_ILi1EEEEEENS1_35KernelTmaWarpSpecializedCooperativeEEENS5_IJNSA_ILi128EEESH_NSA_ILi32EEEEEENS_12float_e5m2_tENS5_IJlSD_lEEESK_SL_NS4_8TiledMMAINS4_8MMA_AtomIJNS4_4SM904GMMA31MMA_64x128x32_F32E5M2E5M2_SS_TNILNSP_7ScaleInE1ELSR_1EEEEEENS4_6LayoutINS5_IJSB_SD_SD_EEENS5_IJSD_NSA_ILi0EEESW_EEEEENS5_IJNS4_10UnderscoreESZ_SZ_EEEEENS4_23SM90_TMA_LOAD_MULTICASTENS4_14ComposedLayoutINS4_7SwizzleILi1ELi4ELi3EEENS4_18smem_ptr_flag_bitsILi8EEENSU_INS5_IJNSA_ILi8EEESI_EEENS5_IJSI_SD_EEEEEEEvNS4_8identityES12_S1C_vS1D_EENS_8epilogue10collective6detail29Sm90TmaWarpSpecializedAdapterINS1G_15DefaultEpilogueISK_SL_SL_NS1F_6thread17LinearCombinationISK_Li1EffLNS1K_9ScaleType4KindE0ELNS_15FloatRoundStyleE2ESK_EENS1_15EpilogueDefaultEEEEEvvEEEEvNT_6ParamsE:
[----:B------:R-:W-:Y:S01]  /*0000*/  LDC R1, c[0x0][0x28] ;  /* 0x00000a00ff017b82 */ /* 0x000fe20000000800 */
[----:B------:R-:W0:Y:S01]  /*0010*/  S2R R0, SR_TID.X ;  /* 0x0000000000007919 */ /* 0x000e220000002100 */
[----:B------:R-:W-:Y:S01]  /*0020*/  ELECT P0, URZ, PT ;  /* 0x00000000003f782f */ /* 0x000fe20003800000 */
[----:B------:R-:W-:Y:S01]  /*0030*/  BSSY B0, `(.L_x_0) ;  /* 0x000000f000007945 */ /* 0x000fe20003800000 */
[--C-:B0-----:R-:W-:Y:S02]  /*0040*/  SHF.R.U32.HI R2, RZ, 0x5, R0.reuse ;  /* 0x00000005ff027819 */ /* 0x101fe40000011600 */
[----:B------:R-:W-:-:S03]  /*0050*/  SHF.R.U32.HI R3, RZ, 0x7, R0 ;  /* 0x00000007ff037819 */ /* 0x000fc60000011600 */
[----:B------:R-:W0:Y:S04]  /*0060*/  SHFL.IDX PT, R7, R2, RZ, 0x1f ;  /* 0x00001fff02077589 */ /* 0x000e2800000e0000 */
[----:B------:R-:W1:Y:S01]  /*0070*/  SHFL.IDX PT, R3, R3, RZ, 0x1f ;  /* 0x00001fff03037589 */ /* 0x000e6200000e0000 */
[----:B0-----:R-:W-:-:S13]  /*0080*/  ISETP.NE.OR P0, PT, R7, RZ, !P0 ;  /* 0x000000ff0700720c */ /* 0x001fda0004705670 */
[----:B-1----:R-:W-:Y:S05]  /*0090*/  @P0 BRA `(.L_x_1) ;  /* 0x0000000000200947 */ /* 0x002fea0003800000 */
[----:B------:R-:W-:Y:S02]  /*00a0*/  ULDC.64 UR4, c[0x0][0x198] ;  /* 0x0000660000047ab9 */ /* 0x000fe40000000a00 */
[----:B------:R-:W-:Y:S02]  /*00b0*/  UIADD3 UR6, UP0, UR4, 0xf0, URZ ;  /* 0x000000f004067890 */ /* 0x000fe4000ff1e03f */
[----:B------:R-:W-:Y:S02]  /*00c0*/  UIADD3 UR4, UP1, UR4, 0x1f0, URZ ;  /* 0x000001f004047890 */ /* 0x000fe4000ff3e03f */
[----:B------:R-:W-:Y:S02]  /*00d0*/  UIADD3.X UR7, URZ, UR5, URZ, UP0, !UPT ;  /* 0x000000053f077290 */ /* 0x000fe400087fe43f */
[----:B------:R-:W-:-:S07]  /*00e0*/  UIADD3.X UR5, URZ, UR5, URZ, UP1, !UPT ;  /* 0x000000053f057290 */ /* 0x000fce0008ffe43f */
[----:B------:R0:W-:Y:S02]  /*00f0*/  UTMACCTL.PF [UR6] ;  /* 0x00000000060079b9 */ /* 0x0001e40008040000 */
[----:B------:R0:W-:Y:S02]  /*0100*/  UTMACCTL.PF [UR4] ;  /* 0x00000000040079b9 */ /* 0x0001e40008040000 */
[----:B0-----:R-:W-:Y:S01]  /*0110*/  NOP ;  /* 0x0000000000007918 */ /* 0x001fe20000000000 */
.L_x_1:
[----:B------:R-:W-:Y:S05]  /*0120*/  BSYNC B0 ;  /* 0x0000000000007941 */ /* 0x000fea0003800000 */
.L_x_0:
[----:B------:R-:W0:Y:S02]  /*0130*/  SHFL.IDX PT, R4, R2, RZ, 0x1f ;  /* 0x00001fff02047589 */ /* 0x000e2400000e0000 */
[----:B0-----:R-:W-:-:S13]  /*0140*/  ISETP.NE.AND P0, PT, R4, RZ, PT ;  /* 0x000000ff0400720c */ /* 0x001fda0003f05270 */
[----:B------:R-:W-:Y:S05]  /*0150*/  @P0 BRA `(.L_x_2) ;  /* 0x0000000400240947 */ /* 0x000fea0003800000 */
[----:B------:R-:W-:Y:S01]  /*0160*/  ELECT P0, URZ, PT ;  /* 0x00000000003f782f */ /* 0x000fe20003800000 */
[----:B------:R-:W-:-:S12]  /*0170*/  BSSY B0, `(.L_x_2) ;  /* 0x0000047000007945 */ /* 0x000fd80003800000 */
[----:B------:R-:W-:Y:S05]  /*0180*/  @!P0 BRA `(.L_x_3) ;  /* 0x0000000400148947 */ /* 0x000fea0003800000 */
[----:B------:R-:W0:Y:S01]  /*0190*/  S2UR UR8, SR_CgaCtaId ;  /* 0x00000000000879c3 */ /* 0x000e220000008800 */
[----:B------:R-:W-:Y:S01]  /*01a0*/  UMOV UR4, 0x400 ;  /* 0x0000040000047882 */ /* 0x000fe20000000000 */
[----:B------:R-:W-:Y:S01]  /*01b0*/  UMOV UR5, 0x1 ;  /* 0x0000000100057882 */ /* 0x000fe20000000000 */
[----:B------:R-:W-:Y:S02]  /*01c0*/  UMOV UR6, 0xa ;  /* 0x0000000a00067882 */ /* 0x000fe40000000000 */
[----:B------:R-:W-:-:S04]  /*01d0*/  UIADD3 UR6, -UR6, 0x100000, URZ ;  /* 0x0010000006067890 */ /* 0x000fc8000fffe13f */
[----:B------:R-:W-:Y:S02]  /*01e0*/  USHF.L.U32 UR7, UR6, 0xb, URZ ;  /* 0x0000000b06077899 */ /* 0x000fe4000800063f */
[----:B------:R-:W-:Y:S02]  /*01f0*/  USHF.L.U32 UR6, UR6, 0x1, URZ ;  /* 0x0000000106067899 */ /* 0x000fe4000800063f */
[----:B0-----:R-:W-:Y:S02]  /*0200*/  ULEA UR8, UR8, UR4, 0x18 ;  /* 0x0000000408087291 */ /* 0x001fe4000f8ec03f */
[----:B------:R-:W-:-:S04]  /*0210*/  UIADD3 UR4, -UR5, 0x100000, URZ ;  /* 0x0010000005047890 */ /* 0x000fc8000fffe13f */
[----:B------:R-:W-:Y:S02]  /*0220*/  USHF.L.U32 UR5, UR4, 0xb, URZ ;  /* 0x0000000b04057899 */ /* 0x000fe4000800063f */
[----:B------:R-:W-:Y:S01]  /*0230*/  USHF.L.U32 UR4, UR4, 0x1, URZ ;  /* 0x0000000104047899 */ /* 0x000fe2000800063f */
[----:B------:R-:W0:Y:S11]  /*0240*/  FENCE.VIEW.ASYNC.S ;  /* 0x00000000000073c6 */ /* 0x000e360000000000 */
[----:B0-----:R0:W1:Y:S01]  /*0250*/  SYNCS.EXCH.64 URZ, [UR8], UR4 ;  /* 0x00000004083f75b2 */ /* 0x0010620008000100 */
[----:B------:R0:W2:Y:S01]  /*0260*/  SYNCS.EXCH.64 URZ, [UR8+0xe0], UR6 ;  /* 0x0000e006083f75b2 */ /* 0x0000a20008000100 */
[----:B------:R0:W3:Y:S01]  /*0270*/  SYNCS.EXCH.64 URZ, [UR8+0x8], UR4 ;  /* 0x00000804083f75b2 */ /* 0x0000e20008000100 */
[----:B------:R0:W4:Y:S01]  /*0280*/  SYNCS.EXCH.64 URZ, [UR8+0xe8], UR6 ;  /* 0x0000e806083f75b2 */ /* 0x0001220008000100 */
[----:B------:R0:W0:Y:S01]  /*0290*/  SYNCS.EXCH.64 URZ, [UR8+0x10], UR4 ;  /* 0x00001004083f75b2 */ /* 0x0000220008000100 */
        /* <DEDUP_REMOVED lines=51> */
[----:B-1234-:R-:W-:Y:S01]  /*05d0*/  NOP ;  /* 0x0000000000007918 */ /* 0x01efe20000000000 */
.L_x_3:
[----:B0-----:R-:W-:Y:S05]  /*05e0*/  BSYNC B0 ;  /* 0x0000000000007941 */ /* 0x001fea0003800000 */
.L_x_2:
[----:B------:R-:W-:Y:S01]  /*05f0*/  SHF.R.S32.HI R5, RZ, 0x1f, R0 ;  /* 0x0000001fff057819 */ /* 0x000fe20000011400 */
[----:B------:R-:W0:Y:S01]  /*0600*/  SHFL.IDX PT, R2, R2, RZ, 0x1f ;  /* 0x00001fff02027589 */ /* 0x000e2200000e0000 */
[----:B------:R-:W1:Y:S01]  /*0610*/  S2UR UR8, SR_CTAID.X ;  /* 0x00000000000879c3 */ /* 0x000e620000002500 */
[----:B------:R-:W-:Y:S02]  /*0620*/  ELECT P0, URZ, PT ;  /* 0x00000000003f782f */ /* 0x000fe40003800000 */
[----:B------:R-:W-:Y:S01]  /*0630*/  LEA.HI R5, R5, R0, RZ, 0x7 ;  /* 0x0000000005057211 */ /* 0x000fe200078f38ff */
[----:B------:R-:W2:Y:S01]  /*0640*/  S2R R8, SR_CTAID.Y ;  /* 0x0000000000087919 */ /* 0x000ea20000002600 */
[----:B------:R-:W-:Y:S01]  /*0650*/  SHF.R.S32.HI R11, RZ, 0x1f, R4 ;  /* 0x0000001fff0b7819 */ /* 0x000fe20000011404 */
[----:B------:R-:W-:Y:S01]  /*0660*/  ULDC UR4, c[0x0][0x150] ;  /* 0x0000540000047ab9 */ /* 0x000fe20000000800 */
[----:B------:R-:W-:Y:S01]  /*0670*/  LOP3.LUT R5, R5, 0xffffff80, RZ, 0xc0, !PT ;  /* 0xffffff8005057812 */ /* 0x000fe200078ec0ff */
[----:B------:R-:W-:Y:S01]  /*0680*/  VIADD R16, R3, 0xffffffff ;  /* 0xffffffff03107836 */ /* 0x000fe20000000000 */
[----:B------:R-:W-:Y:S01]  /*0690*/  LEA.HI R11, R11, R4, RZ, 0x2 ;  /* 0x000000040b0b7211 */ /* 0x000fe200078f10ff */
[----:B------:R-:W3:Y:S01]  /*06a0*/  LDC R12, c[0x0][0x144] ;  /* 0x00005100ff0c7b82 */ /* 0x000ee20000000800 */
[----:B------:R-:W-:Y:S01]  /*06b0*/  NOP ;  /* 0x0000000000007918 */ /* 0x000fe20000000000 */
[----:B------:R-:W-:Y:S01]  /*06c0*/  IMAD.IADD R6, R0, 0x1, -R5 ;  /* 0x0000000100067824 */ /* 0x000fe200078e0a05 */
[----:B------:R-:W-:Y:S01]  /*06d0*/  LOP3.LUT R11, R11, 0x3ffffffc, RZ, 0xc0, !PT ;  /* 0x3ffffffc0b0b7812 */ /* 0x000fe200078ec0ff */
[----:B------:R-:W-:Y:S01]  /*06e0*/  NOP ;  /* 0x0000000000007918 */ /* 0x000fe20000000000 */
[----:B------:R-:W-:-:S02]  /*06f0*/  ISETP.NE.AND P4, PT, R3, RZ, PT ;  /* 0x000000ff0300720c */ /* 0x000fc40003f85270 */
[----:B------:R-:W-:Y:S01]  /*0700*/  SHF.R.S32.HI R5, RZ, 0x1f, R6 ;  /* 0x0000001fff057819 */ /* 0x000fe20000011406 */
[----:B------:R-:W-:Y:S01]  /*0710*/  IMAD.IADD R4, R4, 0x1, -R11 ;  /* 0x0000000104047824 */ /* 0x000fe200078e0a0b */
[----:B------:R-:W4:Y:S01]  /*0720*/  LDC R14, c[0x0][0x140] ;  /* 0x00005000ff0e7b82 */ /* 0x000f220000000800 */
[----:B------:R-:W-:Y:S02]  /*0730*/  ISETP.GE.U32.AND P6, PT, R16, 0x2, PT ;  /* 0x000000021000780c */ /* 0x000fe40003fc6070 */
[----:B------:R-:W-:Y:S02]  /*0740*/  LEA.HI R5, R5, R6, RZ, 0x3 ;  /* 0x0000000605057211 */ /* 0x000fe400078f18ff */
[----:B0-----:R-:W-:Y:S02]  /*0750*/  ISETP.NE.OR P0, PT, R2, RZ, !P0 ;  /* 0x000000ff0200720c */ /* 0x001fe40004705670 */
[--C-:B------:R-:W-:Y:S01]  /*0760*/  SHF.R.S32.HI R2, RZ, 0x3, R5.reuse ;  /* 0x00000003ff027819 */ /* 0x100fe20000011405 */
[----:B------:R-:W0:Y:S01]  /*0770*/  LDC R13, c[0x0][0x148] ;  /* 0x00005200ff0d7b82 */ /* 0x000e220000000800 */
[----:B------:R-:W-:-:S02]  /*0780*/  SHF.R.S32.HI R5, RZ, 0x1f, R5 ;  /* 0x0000001fff057819 */ /* 0x000fc40000011405 */
[----:B-1----:R-:W-:Y:S02]  /*0790*/  I2FP.F32.U32 R10, UR8 ;  /* 0x00000008000a7c45 */ /* 0x002fe40008201000 */
[----:B------:R-:W-:-:S03]  /*07a0*/  LEA.HI R5, R5, R2, RZ, 0x2 ;  /* 0x0000000205057211 */ /* 0x000fc600078f10ff */
[----:B------:R-:W-:Y:S01]  /*07b0*/  FMUL R10, R10, UR4 ;  /* 0x000000040a0a7c20 */ /* 0x000fe20008400000 */
[----:B------:R-:W-:Y:S01]  /*07c0*/  LOP3.LUT R5, R5, 0xfffffffc, RZ, 0xc0, !PT ;  /* 0xfffffffc05057812 */ /* 0x000fe200078ec0ff */
[----:B------:R-:W-:Y:S01]  /*07d0*/  VOTEU.ALL UP0, P0 ;  /* 0x00000000003f7886 */ /* 0x000fe20000000000 */
[----:B--2---:R-:W-:Y:S01]  /*07e0*/  I2FP.F32.U32 R11, R8 ;  /* 0x00000008000b7245 */ /* 0x004fe20000201000 */
[----:B------:R-:W-:Y:S01]  /*07f0*/  ULDC UR4, c[0x0][0x154] ;  /* 0x0000550000047ab9 */ /* 0x000fe20000000800 */
[----:B------:R-:W-:Y:S01]  /*0800*/  VOTEU.ALL UP1, P0 ;  /* 0x00000000003f7886 */ /* 0x000fe20000020000 */
[----:B------:R-:W1:Y:S01]  /*0810*/  F2I.U32.TRUNC.NTZ R10, R10 ;  /* 0x0000000a000a7305 */ /* 0x000e62000020f000 */
[----:B------:R-:W-:Y:S01]  /*0820*/  IMAD.IADD R5, R2, 0x1, -R5 ;  /* 0x0000000102057824 */ /* 0x000fe200078e0a05 */
[----:B------:R-:W2:Y:S01]  /*0830*/  @!UP0 S2UR UR7, SR_CgaCtaId ;  /* 0x00000000000789c3 */ /* 0x000ea20000008800 */
[----:B------:R-:W-:Y:S01]  /*0840*/  @!UP0 UMOV UR6, 0x400 ;  /* 0x0000040000068882 */ /* 0x000fe20000000000 */
[----:B----4-:R-:W-:Y:S01]  /*0850*/  ISETP.EQ.U32.AND P3, PT, R14, 0x1, PT ;  /* 0x000000010e00780c */ /* 0x010fe20003f62070 */
[----:B------:R-:W-:-:S05]  /*0860*/  IMAD R5, R4, 0x4, R5 ;  /* 0x0000000404057824 */ /* 0x000fca00078e0205 */
[----:B------:R-:W-:-:S04]  /*0870*/  LEA.HI R2, R5, R5, RZ, 0x1 ;  /* 0x0000000505027211 */ /* 0x000fc800078f08ff */
[----:B------:R-:W-:Y:S01]  /*0880*/  LOP3.LUT R4, R2, 0xfffffffe, RZ, 0xc0, !PT ;  /* 0xfffffffe02047812 */ /* 0x000fe200078ec0ff */
[----:B-1----:R-:W-:Y:S02]  /*0890*/  IMAD.MOV R15, RZ, RZ, -R10 ;  /* 0x000000ffff0f7224 */ /* 0x002fe400078e0a0a */
[----:B------:R-:W-:Y:S01]  /*08a0*/  FMUL R10, R11, UR4 ;  /* 0x000000040b0a7c20 */ /* 0x000fe20008400000 */
[----:B------:R-:W-:Y:S01]  /*08b0*/  SHF.R.S32.HI R2, RZ, 0x1f, R7 ;  /* 0x0000001fff027819 */ /* 0x000fe20000011407 */
[----:B------:R-:W-:Y:S01]  /*08c0*/  UMOV UR4, 0x20 ;  /* 0x0000002000047882 */ /* 0x000fe20000000000 */
[----:B---3--:R-:W-:Y:S01]  /*08d0*/  IMAD R12, R12, R15, UR8 ;  /* 0x000000080c0c7e24 */ /* 0x008fe2000f8e020f */
[----:B------:R-:W-:-:S04]  /*08e0*/  @!UP0 UIADD3 UR4, -UR4, 0x100000, URZ ;  /* 0x0010000004048890 */ /* 0x000fc8000fffe13f */
[----:B------:R-:W-:Y:S02]  /*08f0*/  @!UP0 USHF.L.U32 UR5, UR4, 0xb, URZ ;  /* 0x0000000b04058899 */ /* 0x000fe4000800063f */
[----:B------:R-:W-:Y:S01]  /*0900*/  @!UP0 USHF.L.U32 UR4, UR4, 0x1, URZ ;  /* 0x0000000104048899 */ /* 0x000fe2000800063f */
[C---:B------:R-:W-:Y:S01]  /*0910*/  IMAD.IADD R11, R5.reuse, 0x1, -R4 ;  /* 0x00000001050b7824 */ /* 0x040fe200078e0a04 */
[----:B------:R-:W1:Y:S01]  /*0920*/  F2I.U32.TRUNC.NTZ R10, R10 ;  /* 0x0000000a000a7305 */ /* 0x000e62000020f000 */
[----:B------:R-:W-:Y:S01]  /*0930*/  LEA.HI R2, R2, R7, RZ, 0x2 ;  /* 0x0000000702027211 */ /* 0x000fe200078f10ff */
[----:B------:R-:W-:Y:S02]  /*0940*/  IMAD.SHL.U32 R4, R5, 0x4, RZ ;  /* 0x0000000405047824 */ /* 0x000fe400078e00ff */
[----:B------:R-:W-:Y:S01]  /*0950*/  ISETP.NE.AND P2, PT, R11, R12, PT ;  /* 0x0000000c0b00720c */ /* 0x000fe20003f45270 */
[----:B--2---:R-:W-:Y:S01]  /*0960*/  @!UP0 ULEA UR6, UR7, UR6, 0x18 ;  /* 0x0000000607068291 */ /* 0x004fe2000f8ec03f */
[----:B------:R-:W-:Y:S01]  /*0970*/  LOP3.LUT R2, R2, 0xfffffffc, RZ, 0xc0, !PT ;  /* 0xfffffffc02027812 */ /* 0x000fe200078ec0ff */
[----:B------:R-:W-:Y:S01]  /*0980*/  VOTEU.ALL UP0, P0 ;  /* 0x00000000003f7886 */ /* 0x000fe20000000000 */
[----:B------:R-:W-:-:S02]  /*0990*/  LOP3.LUT R5, R5, 0xc, R4, 0x78, !PT ;  /* 0x0000000c05057812 */ /* 0x000fc400078e7804 */
[----:B------:R-:W-:Y:S01]  /*09a0*/  LOP3.LUT P0, RZ, R6, 0x7, RZ, 0xc0, !PT ;  /* 0x0000000706ff7812 */ /* 0x000fe2000780c0ff */
[----:B------:R-:W-:Y:S02]  /*09b0*/  IMAD.IADD R7, R7, 0x1, -R2 ;  /* 0x0000000107077824 */ /* 0x000fe400078e0a02 */
[----:B------:R-:W-:Y:S01]  /*09c0*/  IMAD.MOV.U32 R6, RZ, RZ, 0x1 ;  /* 0x00000001ff067424 */ /* 0x000fe200078e00ff */
[----:B------:R-:W-:Y:S01]  /*09d0*/  ISETP.LT.U32.AND P0, PT, R5, 0x8, !P0 ;  /* 0x000000080500780c */ /* 0x000fe20004701070 */
[----:B-1----:R-:W-:Y:S01]  /*09e0*/  IMAD.MOV R20, RZ, RZ, -R10 ;  /* 0x000000ffff147224 */ /* 0x002fe200078e0a0a */
[----:B------:R-:W-:Y:S01]  /*09f0*/  ISETP.NE.AND P1, PT, R7, 0x3, PT ;  /* 0x000000030700780c */ /* 0x000fe20003f25270 */
[----:B------:R-:W1:Y:S02]  /*0a00*/  FENCE.VIEW.ASYNC.S ;  /* 0x00000000000073c6 */ /* 0x000e640000000000 */
[----:B-1----:R1:W2:Y:S01]  /*0a10*/  @!UP0 SYNCS.EXCH.64 URZ, [UR6+0x1d0], UR4 ;  /* 0x0001d004063f85b2 */ /* 0x0022a20008000100 */
[----:B------:R-:W-:Y:S01]  /*0a20*/  @P2 LEA.HI R2, R5, R5, RZ, 0x1 ;  /* 0x0000000505022211 */ /* 0x000fe200078f08ff */
[----:B0-----:R-:W-:Y:S01]  /*0a30*/  IMAD R11, R13, R20, R8 ;  /* 0x000000140d0b7224 */ /* 0x001fe200078e0208 */
[----:B------:R-:W-:-:S02]  /*0a40*/  ISETP.EQ.OR P1, PT, R7, RZ, !P1 ;  /* 0x000000ff0700720c */ /* 0x000fc40004f22670 */
[----:B------:R-:W-:Y:S02]  /*0a50*/  @P2 SHF.R.S32.HI R2, RZ, 0x1, R2 ;  /* 0x00000001ff022819 */ /* 0x000fe40000011402 */
[----:B------:R-:W-:Y:S02]  /*0a60*/  ISETP.EQ.AND P1, PT, R3, RZ, P1 ;  /* 0x000000ff0300720c */ /* 0x000fe40000f22270 */
[----:B------:R-:W-:Y:S02]  /*0a70*/  @P2 ISETP.NE.AND P5, PT, R2, R11, PT ;  /* 0x0000000b0200220c */ /* 0x000fe40003fa5270 */
[----:B------:R-:W-:Y:S02]  /*0a80*/  SEL R3, RZ, 0x1, !P0 ;  /* 0x00000001ff037807 */ /* 0x000fe40004000000 */
[----:B------:R-:W-:Y:S02]  /*0a90*/  @P2 SEL R6, RZ, 0x1, P5 ;  /* 0x00000001ff062807 */ /* 0x000fe40002800000 */
[----:B------:R-:W-:Y:S01]  /*0aa0*/  SEL R4, RZ, 0x1, !P1 ;  /* 0x00000001ff047807 */ /* 0x000fe20004800000 */
[----:B------:R1:W0:Y:S01]  /*0ab0*/  @!UP1 SYNCS.EXCH.64 URZ, [UR6+0x1d8], UR4 ;  /* 0x0001d804063f95b2 */ /* 0x0002220008000100 */
[----:B------:R-:W-:Y:S01]  /*0ac0*/  LOP3.LUT R6, R6, R3, RZ, 0xc0, !PT ;  /* 0x0000000306067212 */ /* 0x000fe200078ec0ff */
[----:B------:R-:W-:Y:S01]  /*0ad0*/  NOP ;  /* 0x0000000000007918 */ /* 0x000fe20000000000 */
[----:B------:R-:W-:Y:S01]  /*0ae0*/  SEL R4, R4, 0x2, P6 ;  /* 0x0000000204047807 */ /* 0x000fe20003000000 */
[----:B------:R-:W-:Y:S06]  /*0af0*/  @!P3 BRA `(.L_x_4) ;  /* 0x000000000008b947 */ /* 0x000fec0003800000 */
[----:B0-2---:R-:W-:Y:S01]  /*0b00*/  UCGABAR_ARV ;  /* 0x00000000000079c7 */ /* 0x005fe20008000000 */
[----:B------:R-:W-:Y:S05]  /*0b10*/  BRA `(.L_x_5) ;  /* 0x0000000000047947 */ /* 0x000fea0003800000 */
.L_x_4:
[----:B0-2---:R-:W-:Y:S01]  /*0b20*/  NOP ;  /* 0x0000000000007918 */ /* 0x005fe20000000000 */
.L_x_5:
[----:B------:R-:W0:Y:S01]  /*0b30*/  LDC R2, c[0x0][0x65c] ;  /* 0x00019700ff027b82 */ /* 0x000e220000000800 */
[----:B------:R-:W-:Y:S01]  /*0b40*/  IMAD.MOV.U32 R3, RZ, RZ, RZ ;  /* 0x000000ffff037224 */ /* 0x000fe200078e00ff */
[----:B0-----:R-:W-:Y:S01]  /*0b50*/  ISETP.NE.AND P2, PT, R2, 0x1, PT ;  /* 0x000000010200780c */ /* 0x001fe20003f45270 */
[----:B------:R-:W-:-:S12]  /*0b60*/  IMAD.U32 R2, RZ, RZ, UR8 ;  /* 0x00000008ff027e24 */ /* 0x000fd8000f8e00ff */
[----:B------:R-:W0:Y:S01]  /*0b70*/  @P2 LDC R15, c[0x0][0x10] ;  /* 0x00000400ff0f2b82 */ /* 0x000e220000000800 */
[----:B------:R-:W-:Y:S02]  /*0b80*/  @P2 IMAD.MOV.U32 R9, RZ, RZ, RZ ;  /* 0x000000ffff092224 */ /* 0x000fe400078e00ff */
[----:B------:R-:W-:-:S05]  /*0b90*/  @P2 IMAD.MOV.U32 R17, RZ, RZ, RZ ;  /* 0x000000ffff112224 */ /* 0x000fca00078e00ff */
[----:B------:R-:W2:Y:S01]  /*0ba0*/  @!P2 LDC R11, c[0x0][0xc] ;  /* 0x00000300ff0bab82 */ /* 0x000ea20000000800 */
[----:B0-----:R-:W-:-:S04]  /*0bb0*/  @P2 IMAD.WIDE.U32 R14, R15, UR8, R8 ;  /* 0x000000080f0e2c25 */ /* 0x001fc8000f8e0008 */
[----:B--2---:R-:W-:-:S04]  /*0bc0*/  @!P2 IMAD.WIDE.U32 R10, R8, R11, R2 ;  /* 0x0000000b080aa225 */ /* 0x004fc800078e0002 */
[----:B------:R-:W-:Y:S02]  /*0bd0*/  @P2 IMAD.MOV.U32 R2, RZ, RZ, R14 ;  /* 0x000000ffff022224 */ /* 0x000fe400078e000e */
[----:B------:R-:W-:Y:S02]  /*0be0*/  @P2 IMAD.IADD R3, R15, 0x1, R17 ;  /* 0x000000010f032824 */ /* 0x000fe400078e0211 */
[----:B------:R-:W-:Y:S02]  /*0bf0*/  @!P2 IMAD.MOV.U32 R2, RZ, RZ, R10 ;  /* 0x000000ffff02a224 */ /* 0x000fe400078e000a */
[----:B------:R-:W-:Y:S01]  /*0c00*/  @!P2 IMAD.MOV.U32 R3, RZ, RZ, R11 ;  /* 0x000000ffff03a224 */ /* 0x000fe200078e000b */
[----:B------:R-:W-:Y:S06]  /*0c10*/  @!P3 BRA `(.L_x_6) ;  /* 0x00000000000cb947 */ /* 0x000fec0003800000 */
[----:B------:R-:W-:Y:S01]  /*0c20*/  UCGABAR_WAIT ;  /* 0x0000000000007dc7 */ /* 0x000fe20008000000 */
[----:B------:R-:W-:Y:S01]  /*0c30*/  CCTL.IVALL ;  /* 0x00000000ff00798f */ /* 0x000fe20002000000 */
[----:B------:R-:W-:Y:S05]  /*0c40*/  BRA `(.L_x_7) ;  /* 0x0000000000047947 */ /* 0x000fea0003800000 */
.L_x_6:
[----:B------:R-:W-:Y:S06]  /*0c50*/  BAR.SYNC.DEFER_BLOCKING 0x0 ;  /* 0x0000000000007b1d */ /* 0x000fec0000010000 */
.L_x_7:
[----:B------:R-:W-:Y:S05]  /*0c60*/  @!P4 BRA `(.L_x_8) ;  /* 0x000000740018c947 */ /* 0x000fea0003800000 */
[----:B------:R-:W-:-:S13]  /*0c70*/  ISETP.GT.U32.AND P0, PT, R16, 0x1, PT ;  /* 0x000000011000780c */ /* 0x000fda0003f04070 */
[----:B-1----:R-:W-:Y:S05]  /*0c80*/  @P0 EXIT ;  /* 0x000000000000094d */ /* 0x002fea0003800000 */
[----:B------:R-:W-:Y:S01]  /*0c90*/  ULDC.64 UR4, c[0x0][0x650] ;  /* 0x0001940000047ab9 */ /* 0x000fe20000000a00 */
[----:B------:R-:W-:Y:S01]  /*0ca0*/  PRMT R14, RZ, 0x7610, R14 ;  /* 0x00007610ff0e7816 */ /* 0x000fe2000000000e */
[----:B------:R-:W-:Y:S01]  /*0cb0*/  IMAD.MOV.U32 R10, RZ, RZ, -0x1 ;  /* 0xffffffffff0a7424 */ /* 0x000fe200078e00ff */
[----:B------:R-:W-:Y:S01]  /*0cc0*/  ISETP.GE.U32.AND P0, PT, R2, UR4, PT ;  /* 0x0000000402007c0c */ /* 0x000fe2000bf06070 */
[----:B------:R-:W-:Y:S02]  /*0cd0*/  IMAD.MOV.U32 R11, RZ, RZ, -0x1 ;  /* 0xffffffffff0b7424 */ /* 0x000fe400078e00ff */
[----:B------:R-:W-:Y:S01]  /*0ce0*/  IMAD.MOV.U32 R7, RZ, RZ, -0x1 ;  /* 0xffffffffff077424 */ /* 0x000fe200078e00ff */
[----:B------:R-:W-:-:S13]  /*0cf0*/  ISETP.GE.U32.AND.EX P0, PT, R3, UR5, PT, P0 ;  /* 0x0000000503007c0c */ /* 0x000fda000bf06100 */
[----:B------:R-:W-:Y:S05]  /*0d00*/  @P0 BRA `(.L_x_9) ;  /* 0x0000000400280947 */ /* 0x000fea0003800000 */
[----:B------:R-:W0:Y:S01]  /*0d10*/  LDC.64 R22, c[0x0][0x628] ;  /* 0x00018a00ff167b82 */ /* 0x000e220000000a00 */
[----:B------:R-:W-:Y:S02]  /*0d20*/  IMAD.MOV.U32 R10, RZ, RZ, R2 ;  /* 0x000000ffff0a7224 */ /* 0x000fe400078e0002 */
[----:B------:R-:W-:-:S05]  /*0d30*/  IMAD.MOV.U32 R11, RZ, RZ, R3 ;  /* 0x000000ffff0b7224 */ /* 0x000fca00078e0003 */
[----:B------:R-:W1:Y:S08]  /*0d40*/  LDC R18, c[0x0][0x630] ;  /* 0x00018c00ff127b82 */ /* 0x000e700000000800 */
[----:B------:R-:W2:Y:S01]  /*0d50*/  LDC.64 R24, c[0x0][0x620] ;  /* 0x00018800ff187b82 */ /* 0x000ea20000000a00 */
[----:B0-----:R-:W-:-:S04]  /*0d60*/  ISETP.NE.U32.AND P0, PT, R22, RZ, PT ;  /* 0x000000ff1600720c */ /* 0x001fc80003f05070 */
[----:B------:R-:W-:-:S13]  /*0d70*/  ISETP.NE.AND.EX P0, PT, R23, RZ, PT, P0 ;  /* 0x000000ff1700720c */ /* 0x000fda0003f05300 */
[----:B-12---:R-:W-:Y:S05]  /*0d80*/  @!P0 BRA `(.L_x_10) ;  /* 0x0000000000288947 */ /* 0x006fea0003800000 */
[----:B------:R-:W0:Y:S02]  /*0d90*/  LDC R7, c[0x0][0x634] ;  /* 0x00018d00ff077b82 */ /* 0x000e240000000800 */
[----:B0-----:R-:W-:-:S05]  /*0da0*/  IADD3 R7, P0, R2, R7, RZ ;  /* 0x0000000702077210 */ /* 0x001fca0007f1e0ff */
[----:B------:R-:W-:-:S04]  /*0db0*/  IMAD.X R19, RZ, RZ, R3, P0 ;  /* 0x000000ffff137224 */ /* 0x000fc800000e0603 */
[----:B------:R-:W-:-:S04]  /*0dc0*/  IMAD.WIDE.U32 R10, R19, R22, RZ ;  /* 0x00000016130a7225 */ /* 0x000fc800078e00ff */
[----:B------:R-:W-:-:S04]  /*0dd0*/  IMAD.WIDE.U32 R14, P0, R7, R23, R10 ;  /* 0x00000017070e7225 */ /* 0x000fc8000780000a */
[----:B------:R-:W-:-:S04]  /*0de0*/  IMAD.WIDE.U32 R10, R7, R22, RZ ;  /* 0x00000016070a7225 */ /* 0x000fc800078e00ff */
[----:B------:R-:W-:Y:S01]  /*0df0*/  IMAD.X R17, RZ, RZ, RZ, P0 ;  /* 0x000000ffff117224 */ /* 0x000fe200000e06ff */
[----:B------:R-:W-:Y:S01]  /*0e00*/  IADD3 RZ, P0, R11, R14, RZ ;  /* 0x0000000e0bff7210 */ /* 0x000fe20007f1e0ff */
[----:B------:R-:W-:-:S04]  /*0e10*/  IMAD.MOV.U32 R16, RZ, RZ, R15 ;  /* 0x000000ffff107224 */ /* 0x000fc800078e000f */
[----:B------:R-:W-:-:S08]  /*0e20*/  IMAD.WIDE.U32.X R10, R19, R23, R16, P0 ;  /* 0x00000017130a7225 */ /* 0x000fd000000e0410 */
.L_x_10:
[----:B------:R-:W0:Y:S01]  /*0e30*/  LDC.64 R26, c[0x0][0x640] ;  /* 0x00019000ff1a7b82 */ /* 0x000e220000000a00 */
[--C-:B------:R-:W-:Y:S01]  /*0e40*/  SHF.R.U64 R28, R10, R18, R11.reuse ;  /* 0x000000120a1c7219 */ /* 0x100fe2000000120b */
[----:B------:R-:W-:Y:S01]  /*0e50*/  IMAD R29, R13, R20, R8 ;  /* 0x000000140d1d7224 */ /* 0x000fe200078e0208 */
[----:B------:R-:W-:Y:S01]  /*0e60*/  SHF.R.U32.HI R7, RZ, R18, R11 ;  /* 0x00000012ff077219 */ /* 0x000fe2000001160b */
[----:B------:R-:W-:Y:S01]  /*0e70*/  IMAD.MOV.U32 R23, RZ, RZ, 0x1 ;  /* 0x00000001ff177424 */ /* 0x000fe200078e00ff */
[----:B------:R-:W-:-:S03]  /*0e80*/  IADD3 R9, P0, RZ, -R28, RZ ;  /* 0x8000001cff097210 */ /* 0x000fc60007f1e0ff */
[----:B------:R-:W1:Y:S02]  /*0e90*/  LDC R16, c[0x0][0x618] ;  /* 0x00018600ff107b82 */ /* 0x000e640000000800 */
[----:B------:R-:W-:Y:S02]  /*0ea0*/  IMAD.X R7, RZ, RZ, ~R7, P0 ;  /* 0x000000ffff077224 */ /* 0x000fe400000e0e07 */
[----:B------:R-:W-:-:S04]  /*0eb0*/  IMAD.WIDE.U32 R10, R9, R24, R2 ;  /* 0x00000018090a7225 */ /* 0x000fc800078e0002 */
[----:B------:R-:W2:Y:S01]  /*0ec0*/  LDC R15, c[0x0][0x608] ;  /* 0x00018200ff0f7b82 */ /* 0x000ea20000000800 */
[----:B------:R-:W-:-:S04]  /*0ed0*/  IMAD R14, R7, R24, RZ ;  /* 0x00000018070e7224 */ /* 0x000fc800078e02ff */
[----:B------:R-:W-:-:S03]  /*0ee0*/  IMAD R7, R9, R25, R14 ;  /* 0x0000001909077224 */ /* 0x000fc600078e020e */
[----:B------:R-:W3:Y:S01]  /*0ef0*/  LDC R22, c[0x0][0x658] ;  /* 0x00019600ff167b82 */ /* 0x000ee20000000800 */
[----:B------:R-:W-:Y:S01]  /*0f00*/  IMAD.IADD R7, R11, 0x1, R7 ;  /* 0x000000010b077824 */ /* 0x000fe200078e0207 */
[----:B0-----:R-:W-:-:S04]  /*0f10*/  ISETP.NE.U32.AND P0, PT, R26, RZ, PT ;  /* 0x000000ff1a00720c */ /* 0x001fc80003f05070 */
[----:B------:R-:W-:Y:S02]  /*0f20*/  ISETP.NE.AND.EX P0, PT, R27, RZ, PT, P0 ;  /* 0x000000ff1b00720c */ /* 0x000fe40003f05300 */
[----:B------:R-:W0:Y:S01]  /*0f30*/  LDC R18, c[0x0][0x600] ;  /* 0x00018000ff127b82 */ /* 0x000e220000000800 */
[-CC-:B-1----:R-:W-:Y:S02]  /*0f40*/  SHF.R.U64 R19, R10, R16.reuse, R7.reuse ;  /* 0x000000100a137219 */ /* 0x182fe40000001207 */
[----:B------:R-:W-:Y:S01]  /*0f50*/  SHF.R.U32.HI R10, RZ, R16, R7 ;  /* 0x00000010ff0a7219 */ /* 0x000fe20000011607 */
[----:B------:R-:W-:-:S04]  /*0f60*/  IMAD.MOV.U32 R7, RZ, RZ, -0x1 ;  /* 0xffffffffff077424 */ /* 0x000fc800078e00ff */
[----:B------:R-:W1:Y:S01]  /*0f70*/  LDC R21, c[0x0][0x648] ;  /* 0x00019200ff157b82 */ /* 0x000e620000000800 */
[-CC-:B--2---:R-:W-:Y:S02]  /*0f80*/  SHF.R.U64 R16, R19, R15.reuse, R10.reuse ;  /* 0x0000000f13107219 */ /* 0x184fe4000000120a */
[----:B------:R-:W-:-:S05]  /*0f90*/  SHF.R.U32.HI R9, RZ, R15, R10 ;  /* 0x0000000fff097219 */ /* 0x000fca000001160a */
[----:B------:R-:W2:Y:S01]  /*0fa0*/  LDC R24, c[0x0][0x638] ;  /* 0x00018e00ff187b82 */ /* 0x000ea20000000800 */
[-CC-:B---3--:R-:W-:Y:S02]  /*0fb0*/  SHF.R.U64 R20, R16, R22.reuse, R9.reuse ;  /* 0x0000001610147219 */ /* 0x188fe40000001209 */
[-C--:B------:R-:W-:Y:S02]  /*0fc0*/  SHF.L.U32 R7, R7, R22.reuse, RZ ;  /* 0x0000001607077219 */ /* 0x080fe400000006ff */
[----:B------:R-:W-:Y:S01]  /*0fd0*/  SHF.R.U32.HI R9, RZ, R22, R9 ;  /* 0x00000016ff097219 */ /* 0x000fe20000011609 */
[----:B------:R-:W-:Y:S01]  /*0fe0*/  IMAD.MOV.U32 R8, RZ, RZ, R20 ;  /* 0x000000ffff087224 */ /* 0x000fe200078e0014 */
[----:B------:R-:W-:Y:S01]  /*0ff0*/  LOP3.LUT R13, RZ, R7, RZ, 0x33, !PT ;  /* 0x00000007ff0d7212 */ /* 0x000fe200078e33ff */
[----:B------:R-:W3:Y:S01]  /*1000*/  LDC R25, c[0x0][0x610] ;  /* 0x00018400ff197b82 */ /* 0x000ee20000000800 */
[----:B------:R-:W-:Y:S05]  /*1010*/  @!P0 BRA `(.L_x_11) ;  /* 0x0000000000288947 */ /* 0x000fea0003800000 */
[----:B------:R-:W4:Y:S02]  /*1020*/  LDC R7, c[0x0][0x64c] ;  /* 0x00019300ff077b82 */ /* 0x000f240000000800 */
[----:B----4-:R-:W-:-:S05]  /*1030*/  IADD3 R7, P0, R20, R7, RZ ;  /* 0x0000000714077210 */ /* 0x010fca0007f1e0ff */
        /* <DEDUP_REMOVED lines=8> */
.L_x_11:
[----:B-1----:R-:W-:Y:S01]  /*10c0*/  SHF.R.U64 R9, R8, R21, R9 ;  /* 0x0000001508097219 */ /* 0x002fe20000001209 */
[----:B0-----:R-:W-:Y:S01]  /*10d0*/  VIADD R10, R18, 0xffffffff ;  /* 0xffffffff120a7836 */ /* 0x001fe20000000000 */
[----:B------:R-:W-:Y:S01]  /*10e0*/  SHF.L.U32 R7, R23, R22, RZ ;  /* 0x0000001617077219 */ /* 0x000fe200000006ff */
[----:B------:R-:W-:Y:S01]  /*10f0*/  IMAD.MOV.U32 R14, RZ, RZ, 0x1 ;  /* 0x00000001ff0e7424 */ /* 0x000fe200078e00ff */
[----:B------:R-:W-:Y:S01]  /*1100*/  LOP3.LUT R8, R16, R13, RZ, 0xc0, !PT ;  /* 0x0000000d10087212 */ /* 0x000fe200078ec0ff */
[----:B------:R-:W-:Y:S01]  /*1110*/  IMAD.MOV R11, RZ, RZ, -R9 ;  /* 0x000000ffff0b7224 */ /* 0x000fe200078e0a09 */
[----:B------:R-:W-:Y:S02]  /*1120*/  SEL R12, R12, R29, !P2 ;  /* 0x0000001d0c0c7207 */ /* 0x000fe40005000000 */
[----:B------:R-:W-:Y:S01]  /*1130*/  LOP3.LUT R10, R19, R10, RZ, 0xc0, !PT ;  /* 0x0000000a130a7212 */ /* 0x000fe200078ec0ff */
[----:B------:R-:W-:Y:S02]  /*1140*/  IMAD R9, R7, R9, R8 ;  /* 0x0000000907097224 */ /* 0x000fe400078e0208 */
[----:B--2---:R-:W-:-:S02]  /*1150*/  IMAD R7, R11, R24, R20 ;  /* 0x000000180b077224 */ /* 0x004fc400078e0214 */
[----:B---3--:R-:W-:Y:S02]  /*1160*/  IMAD R12, R9, R25, R12 ;  /* 0x00000019090c7224 */ /* 0x008fe400078e020c */
[----:B------:R-:W-:-:S05]  /*1170*/  IMAD R7, R7, R18, R10 ;  /* 0x0000001207077224 */ /* 0x000fca00078e020a */
[----:B------:R-:W-:Y:S02]  /*1180*/  SEL R11, R7, R12, !P2 ;  /* 0x0000000c070b7207 */ /* 0x000fe40005000000 */
[----:B------:R-:W-:Y:S01]  /*1190*/  SEL R10, R12, R7, !P2 ;  /* 0x000000070c0a7207 */ /* 0x000fe20005000000 */
[----:B------:R-:W-:-:S07]  /*11a0*/  IMAD.MOV.U32 R7, RZ, RZ, R28 ;  /* 0x000000ffff077224 */ /* 0x000fce00078e001c */
.L_x_9:
[----:B------:R-:W-:-:S08]  /*11b0*/  NOP ;  /* 0x0000000000007918 */ /* 0x000fd00000000000 */
[----:B------:R-:W0:Y:S02]  /*11c0*/  USETMAXREG.TRY_ALLOC.CTAPOOL UP0, 0xe8 ;  /* 0x000000e8000079c8 */ /* 0x000e240008000600 */
[----:B0-----:R-:W-:-:S13]  /*11d0*/  PLOP3.LUT P0, PT, PT, PT, UP0, 0x80, 0x0 ;  /* 0x000000000000781c */ /* 0x001fda0003f0f008 */
[----:B------:R-:W-:Y:S05]  /*11e0*/  @!P0 BRA `(.L_x_9) ;  /* 0xfffffffc00f08947 */ /* 0x000fea000383ffff */
[----:B------:R-:W-:Y:S01]  /*11f0*/  ULDC.64 UR4, c[0x0][0x598] ;  /* 0x0001660000047ab9 */ /* 0x000fe20000000a00 */
[----:B------:R-:W-:Y:S01]  /*1200*/  ULDC.64 UR18, c[0x0][0x208] ;  /* 0x0000820000127ab9 */ /* 0x000fe20000000a00 */
[----:B------:R-:W-:-:S04]  /*1210*/  ISETP.NE.U32.AND P0, PT, RZ, UR4, PT ;  /* 0x00000004ff007c0c */ /* 0x000fc8000bf05070 */
[----:B------:R-:W-:-:S13]  /*1220*/  ISETP.NE.AND.EX P0, PT, RZ, UR5, PT, P0 ;  /* 0x00000005ff007c0c */ /* 0x000fda000bf05300 */
[----:B------:R-:W-:Y:S05]  /*1230*/  @!P0 BRA `(.L_x_12) ;  /* 0x00000000001c8947 */ /* 0x000fea0003800000 */
[----:B------:R-:W0:Y:S02]  /*1240*/  LDC.64 R8, c[0x0][0x598] ;  /* 0x00016600ff087b82 */ /* 0x000e240000000a00 */
[----:B0-----:R-:W2:Y:S02]  /*1250*/  LDG.E.64 R8, desc[UR18][R8.64] ;  /* 0x0000001208087981 */ /* 0x001ea4000c1e1b00 */
[----:B--2---:R-:W-:-:S04]  /*1260*/  ISETP.NE.U32.AND P0, PT, R8, RZ, PT ;  /* 0x000000ff0800720c */ /* 0x004fc80003f05070 */
[----:B------:R-:W-:-:S13]  /*1270*/  ISETP.NE.AND.EX P0, PT, R9, RZ, PT, P0 ;  /* 0x000000ff0900720c */ /* 0x000fda0003f05300 */
[----:B------:R-:W-:Y:S05]  /*1280*/  @!P0 BRA `(.L_x_12) ;  /* 0x0000000000088947 */ /* 0x000fea0003800000 */
[----:B------:R0:W5:Y:S01]  /*1290*/  LD.E R8, desc[UR18][R8.64] ;  /* 0x0000001208087980 */ /* 0x000162000c101900 */
[----:B------:R-:W-:Y:S05]  /*12a0*/  BRA `(.L_x_13) ;  /* 0x0000000000207947 */ /* 0x000fea0003800000 */
.L_x_12:
[----:B------:R-:W-:Y:S02]  /*12b0*/  ULDC.64 UR4, c[0x0][0x588] ;  /* 0x0001620000047ab9 */ /* 0x000fe40000000a00 */
[----:B------:R-:W-:-:S04]  /*12c0*/  ISETP.NE.U32.AND P0, PT, RZ, UR4, PT ;  /* 0x00000004ff007c0c */ /* 0x000fc8000bf05070 */
[----:B------:R-:W-:-:S13]  /*12d0*/  ISETP.NE.AND.EX P0, PT, RZ, UR5, PT, P0 ;  /* 0x00000005ff007c0c */ /* 0x000fda000bf05300 */
[----:B------:R-:W-:Y:S05]  /*12e0*/  @!P0 BRA `(.L_x_14) ;  /* 0x00000000000c8947 */ /* 0x000fea0003800000 */
[----:B------:R-:W0:Y:S02]  /*12f0*/  LDC.64 R8, c[0x0][0x588] ;  /* 0x00016200ff087b82 */ /* 0x000e240000000a00 */
[----:B0-----:R1:W5:Y:S01]  /*1300*/  LDG.E R8, desc[UR18][R8.64] ;  /* 0x0000001208087981 */ /* 0x001362000c1e1900 */
[----:B------:R-:W-:Y:S05]  /*1310*/  BRA `(.L_x_13) ;  /* 0x0000000000047947 */ /* 0x000fea0003800000 */
.L_x_14:
[----:B------:R-:W2:Y:S02]  /*1320*/  LDC R8, c[0x0][0x580] ;  /* 0x00016000ff087b82 */ /* 0x000ea40000000800 */
.L_x_13:
[----:B------:R-:W-:Y:S02]  /*1330*/  ULDC.64 UR4, c[0x0][0x5a0] ;  /* 0x0001680000047ab9 */ /* 0x000fe40000000a00 */
[----:B------:R-:W-:-:S04]  /*1340*/  ISETP.NE.U32.AND P0, PT, RZ, UR4, PT ;  /* 0x00000004ff007c0c */ /* 0x000fc8000bf05070 */
[----:B------:R-:W-:-:S13]  /*1350*/  ISETP.NE.AND.EX P0, PT, RZ, UR5, PT, P0 ;  /* 0x00000005ff007c0c */ /* 0x000fda000bf05300 */
[----:B------:R-:W-:Y:S05]  /*1360*/  @!P0 BRA `(.L_x_15) ;  /* 0x00000000001c8947 */ /* 0x000fea0003800000 */
[----:B------:R-:W3:Y:S02]  /*1370*/  LDC.64 R12, c[0x0][0x5a0] ;  /* 0x00016800ff0c7b82 */ /* 0x000ee40000000a00 */
[----:B---3--:R-:W3:Y:S02]  /*1380*/  LDG.E.64 R12, desc[UR18][R12.64] ;  /* 0x000000120c0c7981 */ /* 0x008ee4000c1e1b00 */
[----:B---3--:R-:W-:-:S04]  /*1390*/  ISETP.NE.U32.AND P0, PT, R12, RZ, PT ;  /* 0x000000ff0c00720c */ /* 0x008fc80003f05070 */
[----:B------:R-:W-:-:S13]  /*13a0*/  ISETP.NE.AND.EX P0, PT, R13, RZ, PT, P0 ;  /* 0x000000ff0d00720c */ /* 0x000fda0003f05300 */
[----:B------:R-:W-:Y:S05]  /*13b0*/  @!P0 BRA `(.L_x_15) ;  /* 0x0000000000088947 */ /* 0x000fea0003800000 */
[----:B01----:R0:W5:Y:S01]  /*13c0*/  LD.E R9, desc[UR18][R12.64] ;  /* 0x000000120c097980 */ /* 0x003162000c101900 */
[----:B------:R-:W-:Y:S05]  /*13d0*/  BRA `(.L_x_16) ;  /* 0x0000000000207947 */ /* 0x000fea0003800000 */
.L_x_15:
[----:B------:R-:W-:Y:S02]  /*13e0*/  ULDC.64 UR4, c[0x0][0x590] ;  /* 0x0001640000047ab9 */ /* 0x000fe40000000a00 */
[----:B------:R-:W-:-:S04]  /*13f0*/  ISETP.NE.U32.AND P0, PT, RZ, UR4, PT ;  /* 0x00000004ff007c0c */ /* 0x000fc8000bf05070 */
[----:B------:R-:W-:-:S13]  /*1400*/  ISETP.NE.AND.EX P0, PT, RZ, UR5, PT, P0 ;  /* 0x00000005ff007c0c */ /* 0x000fda000bf05300 */
[----:B------:R-:W-:Y:S05]  /*1410*/  @!P0 BRA `(.L_x_17) ;  /* 0x00000000000c8947 */ /* 0x000fea0003800000 */
[----:B------:R-:W0:Y:S02]  /*1420*/  LDC.64 R12, c[0x0][0x590] ;  /* 0x00016400ff0c7b82 */ /* 0x000e240000000a00 */
[----:B01----:R1:W5:Y:S01]  /*1430*/  LDG.E R9, desc[UR18][R12.64] ;  /* 0x000000120c097981 */ /* 0x003362000c1e1900 */
[----:B------:R-:W-:Y:S05]  /*1440*/  BRA `(.L_x_16) ;  /* 0x0000000000047947 */ /* 0x000fea0003800000 */
.L_x_17:
[----:B01----:R-:W3:Y:S02]  /*1450*/  LDC R9, c[0x0][0x584] ;  /* 0x00016100ff097b82 */ /* 0x003ee40000000800 */
.L_x_16:
[----:B------:R-:W-:-:S13]  /*1460*/  LOP3.LUT P0, RZ, R14, 0xff, RZ, 0xc0, !PT ;  /* 0x000000ff0eff7812 */ /* 0x000fda000780c0ff */
[----:B------:R-:W-:Y:S05]  /*1470*/  @!P0 EXIT ;  /* 0x000000000000894d */ /* 0x000fea0003800000 */
[----:B------:R-:W-:Y:S01]  /*1480*/  ULDC UR4, c[0x0][0x28c] ;  /* 0x0000a30000047ab9 */ /* 0x000fe20000000800 */
[----:B------:R-:W-:Y:S01]  /*1490*/  LOP3.LUT R142, R4, 0x1, RZ, 0xfc, !PT ;  /* 0x00000001048e7812 */ /* 0x000fe200078efcff */
[----:B------:R-:W-:-:S04]  /*14a0*/  UIADD3 UR4, UR4, 0x1f, URZ ;  /* 0x0000001f04047890 */ /* 0x000fc8000fffe03f */
[----:B------:R-:W-:-:S04]  /*14b0*/  USHF.R.S32.HI UR5, URZ, 0x1f, UR4 ;  /* 0x0000001f3f057899 */ /* 0x000fc80008011404 */
[----:B------:R-:W-:-:S03]  /*14c0*/  ULEA.HI UR5, UR5, UR4, URZ, 0x5 ;  /* 0x0000000405057291 */ /* 0x000fc6000f8f283f */
[----:B------:R-:W-:Y:S01]  /*14d0*/  UMOV UR4, URZ ;  /* 0x0000003f00047c82 */ /* 0x000fe20008000000 */
[----:B------:R-:W-:-:S03]  /*14e0*/  USHF.R.S32.HI UR9, URZ, 0x5, UR5 ;  /* 0x000000053f097899 */ /* 0x000fc60008011405 */
[----:B------:R-:W-:-:S09]  /*14f0*/  UMOV UR5, URZ ;  /* 0x0000003f00057c82 */ /* 0x000fd20008000000 */
.L_x_172:
[----:B01----:R-:W-:Y:S01]  /*1500*/  LOP3.LUT R12, R0, 0x80, RZ, 0xc0, !PT ;  /* 0x00000080000c7812 */ /* 0x003fe200078ec0ff */
[----:B------:R-:W0:Y:S01]  /*1510*/  S2UR UR13, SR_CgaCtaId ;  /* 0x00000000000d79c3 */ /* 0x000e220000008800 */
[----:B------:R-:W-:Y:S01]  /*1520*/  UMOV UR12, 0x400 ;  /* 0x00000400000c7882 */ /* 0x000fe20000000000 */
[----:B------:R-:W-:Y:S01]  /*1530*/  UMOV UR6, URZ ;  /* 0x0000003f00067c82 */ /* 0x000fe20008000000 */
[----:B------:R-:W-:Y:S01]  /*1540*/  SHF.R.U32.HI R12, RZ, 0x7, R12 ;  /* 0x00000007ff0c7819 */ /* 0x000fe2000001160c */
[----:B------:R-:W-:Y:S01]  /*1550*/  UMOV UR7, URZ ;  /* 0x0000003f00077c82 */ /* 0x000fe20008000000 */
[----:B------:R-:W-:Y:S01]  /*1560*/  UMOV UR16, UR5 ;  /* 0x0000000500107c82 */ /* 0x000fe20008000000 */
[----:B------:R-:W-:Y:S02]  /*1570*/  CS2R R16, SRZ ;  /* 0x0000000000107805 */ /* 0x000fe4000001ff00 */
[----:B------:R-:W-:Y:S01]  /*1580*/  CS2R R14, SRZ ;  /* 0x00000000000e7805 */ /* 0x000fe2000001ff00 */
[----:B------:R-:W1:Y:S01]  /*1590*/  LDC R13, c[0x0][0x28c] ;  /* 0x0000a300ff0d7b82 */ /* 0x000e620000000800 */
[----:B------:R-:W4:Y:S01]  /*15a0*/  SHFL.IDX PT, R12, R12, RZ, 0x1f ;  /* 0x00001fff0c0c7589 */ /* 0x000f2200000e0000 */
[----:B------:R-:W-:-:S02]  /*15b0*/  CS2R R18, SRZ ;  /* 0x0000000000127805 */ /* 0x000fc4000001ff00 */
[----:B------:R-:W-:Y:S02]  /*15c0*/  CS2R R20, SRZ ;  /* 0x0000000000147805 */ /* 0x000fe4000001ff00 */
[----:B------:R-:W-:Y:S02]  /*15d0*/  CS2R R22, SRZ ;  /* 0x0000000000167805 */ /* 0x000fe4000001ff00 */
[----:B------:R-:W-:Y:S02]  /*15e0*/  CS2R R88, SRZ ;  /* 0x0000000000587805 */ /* 0x000fe4000001ff00 */
[----:B------:R-:W-:Y:S02]  /*15f0*/  CS2R R90, SRZ ;  /* 0x00000000005a7805 */ /* 0x000fe4000001ff00 */
[----:B------:R-:W-:Y:S02]  /*1600*/  CS2R R94, SRZ ;  /* 0x00000000005e7805 */ /* 0x000fe4000001ff00 */
        /* <DEDUP_REMOVED lines=16> */
[----:B-1----:R-:W-:Y:S02]  /*1710*/  ISETP.GE.AND P0, PT, R13, 0x1, PT ;  /* 0x000000010d00780c */ /* 0x002fe40003f06270 */
[----:B------:R-:W-:Y:S02]  /*1720*/  CS2R R126, SRZ ;  /* 0x00000000007e7805 */ /* 0x000fe4000001ff00 */
[----:B----4-:R-:W-:-:S02]  /*1730*/  R2UR UR8, R12 ;  /* 0x000000000c0872ca */ /* 0x010fc400000e0000 */
[----:B------:R-:W-:Y:S02]  /*1740*/  CS2R R128, SRZ ;  /* 0x0000000000807805 */ /* 0x000fe4000001ff00 */
[----:B------:R-:W-:Y:S02]  /*1750*/  CS2R R130, SRZ ;  /* 0x0000000000827805 */ /* 0x000fe4000001ff00 */
[----:B------:R-:W-:Y:S02]  /*1760*/  CS2R R132, SRZ ;  /* 0x0000000000847805 */ /* 0x000fe4000001ff00 */
[----:B------:R-:W-:Y:S02]  /*1770*/  CS2R R134, SRZ ;  /* 0x0000000000867805 */ /* 0x000fe4000001ff00 */
[----:B------:R-:W-:Y:S02]  /*1780*/  CS2R R136, SRZ ;  /* 0x0000000000887805 */ /* 0x000fe4000001ff00 */
[----:B------:R-:W-:Y:S01]  /*1790*/  CS2R R138, SRZ ;  /* 0x00000000008a7805 */ /* 0x000fe2000001ff00 */
[----:B------:R-:W-:Y:S01]  /*17a0*/  IMAD.MOV.U32 R141, RZ, RZ, RZ ;  /* 0x000000ffff8d7224 */ /* 0x000fe200078e00ff */
[----:B------:R-:W-:Y:S01]  /*17b0*/  CS2R R24, SRZ ;  /* 0x0000000000187805 */ /* 0x000fe2000001ff00 */
[----:B------:R-:W-:Y:S01]  /*17c0*/  IMAD.MOV.U32 R143, RZ, RZ, RZ ;  /* 0x000000ffff8f7224 */ /* 0x000fe200078e00ff */
[----:B---3--:R-:W-:Y:S01]  /*17d0*/  CS2R R26, SRZ ;  /* 0x00000000001a7805 */ /* 0x008fe2000001ff00 */
[----:B------:R-:W-:Y:S01]  /*17e0*/  IMAD.U32 R144, RZ, RZ, UR4 ;  /* 0x00000004ff907e24 */ /* 0x000fe2000f8e00ff */
[----:B------:R-:W-:Y:S01]  /*17f0*/  CS2R R28, SRZ ;  /* 0x00000000001c7805 */ /* 0x000fe2000001ff00 */
[----:B------:R-:W-:Y:S01]  /*1800*/  ULEA.HI UR10, UR8, UR8, URZ, 0x1 ;  /* 0x00000008080a7291 */ /* 0x000fe2000f8f083f */
[----:B------:R-:W-:-:S02]  /*1810*/  CS2R R30, SRZ ;  /* 0x00000000001e7805 */ /* 0x000fc4000001ff00 */
[----:B------:R-:W-:Y:S02]  /*1820*/  CS2R R32, SRZ ;  /* 0x0000000000207805 */ /* 0x000fe4000001ff00 */
[----:B------:R-:W-:Y:S01]  /*1830*/  CS2R R34, SRZ ;  /* 0x0000000000227805 */ /* 0x000fe2000001ff00 */
[----:B------:R-:W-:Y:S01]  /*1840*/  ULOP3.LUT UR11, UR10, 0x1ffffe, URZ, 0xc0, !UPT ;  /* 0x001ffffe0a0b7892 */ /* 0x000fe2000f8ec03f */
[----:B------:R-:W-:Y:S01]  /*1850*/  CS2R R36, SRZ ;  /* 0x0000000000247805 */ /* 0x000fe2000001ff00 */
[----:B0-----:R-:W-:Y:S01]  /*1860*/  ULEA UR10, UR13, UR12, 0x18 ;  /* 0x0000000c0d0a7291 */ /* 0x001fe2000f8ec03f */
[----:B------:R-:W-:Y:S01]  /*1870*/  CS2R R38, SRZ ;  /* 0x0000000000267805 */ /* 0x000fe2000001ff00 */
[----:B------:R-:W-:Y:S01]  /*1880*/  UIADD3 UR11, UR8, -UR11, URZ ;  /* 0x8000000b080b7290 */ /* 0x000fe2000fffe03f */
[----:B------:R-:W-:Y:S02]  /*1890*/  CS2R R40, SRZ ;  /* 0x0000000000287805 */ /* 0x000fe4000001ff00 */
[----:B------:R-:W-:Y:S01]  /*18a0*/  CS2R R42, SRZ ;  /* 0x00000000002a7805 */ /* 0x000fe2000001ff00 */
[----:B------:R-:W-:Y:S01]  /*18b0*/  UMOV UR8, URZ ;  /* 0x0000003f00087c82 */ /* 0x000fe20008000000 */
[----:B------:R-:W-:Y:S01]  /*18c0*/  ULEA UR11, UR11, UR10, 0xb ;  /* 0x0000000a0b0b7291 */ /* 0x000fe2000f8e583f */
[----:B------:R-:W-:-:S02]  /*18d0*/  CS2R R44, SRZ ;  /* 0x00000000002c7805 */ /* 0x000fc4000001ff00 */
[----:B------:R-:W-:Y:S02]  /*18e0*/  CS2R R46, SRZ ;  /* 0x00000000002e7805 */ /* 0x000fe4000001ff00 */
[----:B------:R-:W-:Y:S01]  /*18f0*/  CS2R R48, SRZ ;  /* 0x0000000000307805 */ /* 0x000fe2000001ff00 */
[----:B------:R-:W-:Y:S01]  /*1900*/  UIADD3 UR11, UR11, 0x280, URZ ;  /* 0x000002800b0b7890 */ /* 0x000fe2000fffe03f */
[----:B------:R-:W-:Y:S02]  /*1910*/  CS2R R50, SRZ ;  /* 0x0000000000327805 */ /* 0x000fe4000001ff00 */
[----:B------:R-:W-:Y:S02]  /*1920*/  CS2R R52, SRZ ;  /* 0x0000000000347805 */ /* 0x000fe4000001ff00 */
[----:B------:R-:W-:Y:S01]  /*1930*/  CS2R R54, SRZ ;  /* 0x0000000000367805 */ /* 0x000fe2000001ff00 */
[----:B------:R-:W-:Y:S01]  /*1940*/  USHF.R.U32.HI UR11, URZ, 0x4, UR11 ;  /* 0x000000043f0b7899 */ /* 0x000fe2000801160b */
[----:B------:R-:W-:-:S02]  /*1950*/  CS2R R56, SRZ ;  /* 0x0000000000387805 */ /* 0x000fc4000001ff00 */
[----:B------:R-:W-:Y:S02]  /*1960*/  CS2R R58, SRZ ;  /* 0x00000000003a7805 */ /* 0x000fe4000001ff00 */
[----:B------:R-:W-:Y:S01]  /*1970*/  CS2R R60, SRZ ;  /* 0x00000000003c7805 */ /* 0x000fe2000001ff00 */
[----:B------:R-:W-:Y:S01]  /*1980*/  ULOP3.LUT UR11, UR11, 0x3fff, URZ, 0xc0, !UPT ;  /* 0x00003fff0b0b7892 */ /* 0x000fe2000f8ec03f */
        /* <DEDUP_REMOVED lines=12> */
[----:B------:R-:W-:Y:S01]  /*1a50*/  CS2R R86, SRZ ;  /* 0x0000000000567805 */ /* 0x000fe2000001ff00 */
[----:B------:R-:W-:Y:S06]  /*1a60*/  @!P0 BRA `(.L_x_18) ;  /* 0x00000008001c8947 */ /* 0x000fec0003800000 */
[----:B------:R-:W-:-:S13]  /*1a70*/  ISETP.NE.AND P1, PT, R142, 0x3, PT ;  /* 0x000000038e00780c */ /* 0x000fda0003f25270 */
[----:B------:R-:W-:Y:S05]  /*1a80*/  @!P1 BRA `(.L_x_19) ;  /* 0x0000000000049947 */ /* 0x000fea0003800000 */
[----:B------:R-:W-:Y:S01]  /*1a90*/  BPT.TRAP 0x1 ;  /* 0x000000040000795c */ /* 0x000fe20000300000 */
.L_x_19:
[----:B------:R-:W-:Y:S01]  /*1aa0*/  ULEA UR6, UR5, UR10, 0x3 ;  /* 0x0000000a05067291 */ /* 0x000fe2000f8e183f */
[----:B------:R-:W-:-:S05]  /*1ab0*/  IMAD.U32 R12, RZ, RZ, UR4 ;  /* 0x00000004ff0c7e24 */ /* 0x000fca000f8e00ff */
[----:B------:R-:W-:-:S04]  /*1ac0*/  SHF.L.U32 R12, R12, 0x1f, RZ ;  /* 0x0000001f0c0c7819 */ /* 0x000fc800000006ff */
[----:B------:R0:W1:Y:S01]  /*1ad0*/  SYNCS.PHASECHK.TRANS64.TRYWAIT P0, [UR6], R12 ;  /* 0x0000000cff0075a7 */ /* 0x0000620008000146 */
[----:B------:R-:W-:Y:S05]  /*1ae0*/  @!P1 BRA `(.L_x_20) ;  /* 0x0000000000049947 */ /* 0x000fea0003800000 */
[----:B------:R-:W-:Y:S01]  /*1af0*/  BPT.TRAP 0x1 ;  /* 0x000000040000795c */ /* 0x000fe20000300000 */
.L_x_20:
[----:B-1----:R-:W-:Y:S05]  /*1b00*/  @P0 BRA `(.L_x_21) ;  /* 0x0000000000080947 */ /* 0x002fea0003800000 */
[----:B------:R-:W1:Y:S02]  /*1b10*/  SYNCS.PHASECHK.TRANS64.TRYWAIT P0, [UR6], R12 ;  /* 0x0000000cff0075a7 */ /* 0x000e640008000146 */
[----:B-1----:R-:W-:Y:S05]  /*1b20*/  @!P0 BRA `(.L_x_22) ;  /* 0x0000008800608947 */ /* 0x002fea0003800000 */
.L_x_21:
[----:B------:R-:W-:Y:S01]  /*1b30*/  UIADD3 UR6, UR10, 0x1c280, URZ ;  /* 0x0001c2800a067890 */ /* 0x000fe2000fffe03f */
[----:B------:R-:W-:Y:S01]  /*1b40*/  WARPGROUP.ARRIVE ;  /* 0x00000000000079c5 */ /* 0x000fe20000000000 */
[----:B------:R-:W-:Y:S01]  /*1b50*/  ULDC UR7, c[0x0][0x50c] ;  /* 0x0001430000077ab9 */ /* 0x000fe20000000800 */
[----:B------:R-:W-:Y:S01]  /*1b60*/  ULOP3.LUT UR12, UR11, 0x10000, URZ, 0xfc, !UPT ;  /* 0x000100000b0c7892 */ /* 0x000fe2000f8efc3f */
[----:B------:R-:W-:Y:S01]  /*1b70*/  CS2R R16, SRZ ;  /* 0x0000000000107805 */ /* 0x000fe2000001ff00 */
[----:B------:R-:W-:Y:S01]  /*1b80*/  UISETP.NE.AND UP0, UPT, UR7, 0x1, UPT ;  /* 0x000000010700788c */ /* 0x000fe2000bf05270 */
[----:B------:R-:W-:Y:S01]  /*1b90*/  CS2R R14, SRZ ;  /* 0x00000000000e7805 */ /* 0x000fe2000001ff00 */
[----:B------:R-:W-:Y:S01]  /*1ba0*/  USHF.R.U32.HI UR6, URZ, 0x4, UR6 ;  /* 0x000000043f067899 */ /* 0x000fe20008011606 */
[----:B------:R-:W-:Y:S01]  /*1bb0*/  CS2R R18, SRZ ;  /* 0x0000000000127805 */ /* 0x000fe2000001ff00 */
[----:B------:R-:W-:Y:S01]  /*1bc0*/  USEL UR7, URZ, 0x1, UP0 ;  /* 0x000000013f077887 */ /* 0x000fe20008000000 */
[----:B------:R-:W-:Y:S01]  /*1bd0*/  CS2R R20, SRZ ;  /* 0x0000000000147805 */ /* 0x000fe2000001ff00 */
[----:B------:R-:W-:Y:S01]  /*1be0*/  ULOP3.LUT UR6, UR6, 0x3fff, URZ, 0xc0, !UPT ;  /* 0x00003fff06067892 */ /* 0x000fe2000f8ec03f */
[----:B------:R-:W-:Y:S01]  /*1bf0*/  CS2R R22, SRZ ;  /* 0x0000000000167805 */ /* 0x000fe2000001ff00 */
[----:B------:R-:W-:Y:S01]  /*1c00*/  ULEA UR12, UR5, UR12, 0x8 ;  /* 0x0000000c050c7291 */ /* 0x000fe2000f8e403f */
[----:B------:R-:W-:Y:S01]  /*1c10*/  CS2R R88, SRZ ;  /* 0x0000000000587805 */ /* 0x000fe2000001ff00 */
[----:B------:R-:W-:Y:S01]  /*1c20*/  ULOP3.LUT UR6, UR6, 0x10000, URZ, 0xfc, !UPT ;  /* 0x0001000006067892 */ /* 0x000fe2000f8efc3f */
[----:B------:R-:W-:Y:S01]  /*1c30*/  ISETP.NE.AND P0, PT, RZ, UR7, PT ;  /* 0x00000007ff007c0c */ /* 0x000fe2000bf05270 */
[----:B------:R-:W-:Y:S01]  /*1c40*/  UMOV UR13, 0xc0000010 ;  /* 0xc0000010000d7882 */ /* 0x000fe20000000000 */
[----:B------:R-:W-:Y:S01]  /*1c50*/  UMOV UR15, 0xc0000010 ;  /* 0xc0000010000f7882 */ /* 0x000fe20000000000 */
[----:B------:R-:W-:Y:S01]  /*1c60*/  ULEA UR14, UR5, UR6, 0x8 ;  /* 0x00000006050e7291 */ /* 0x000fe2000f8e403f */
[----:B------:R-:W-:-:S02]  /*1c70*/  CS2R R90, SRZ ;  /* 0x00000000005a7805 */ /* 0x000fc4000001ff00 */
[----:B------:R-:W-:Y:S01]  /*1c80*/  CS2R R94, SRZ ;  /* 0x00000000005e7805 */ /* 0x000fe2000001ff00 */
[----:B------:R-:W-:Y:S01]  /*1c90*/  UMOV UR6, 0x1 ;  /* 0x0000000100067882 */ /* 0x000fe20000000000 */
[----:B------:R-:W-:Y:S02]  /*1ca0*/  CS2R R92, SRZ ;  /* 0x00000000005c7805 */ /* 0x000fe4000001ff00 */
[----:B------:R-:W-:Y:S02]  /*1cb0*/  CS2R R96, SRZ ;  /* 0x0000000000607805 */ /* 0x000fe4000001ff00 */
[----:B------:R-:W-:Y:S02]  /*1cc0*/  CS2R R98, SRZ ;  /* 0x0000000000627805 */ /* 0x000fe4000001ff00 */
[----:B------:R-:W-:Y:S02]  /*1cd0*/  CS2R R100, SRZ ;  /* 0x0000000000647805 */ /* 0x000fe4000001ff00 */
[----:B------:R-:W-:Y:S01]  /*1ce0*/  CS2R R102, SRZ ;  /* 0x0000000000667805 */ /* 0x000fe2000001ff00 */
[----:B------:R-:W-:Y:S01]  /*1cf0*/  QGMMA.64x128x32.F32.E5M2.E5M2 R24, gdesc[UR12], RZ, !UPT, gsb0 ;  /* 0x01e000000c1879f3 */ /* 0x000fe2000c0038ff */
        /* <DEDUP_REMOVED lines=17> */
[----:B------:R-:W-:Y:S01]  /*1e10*/  CS2R R138, SRZ ;  /* 0x00000000008a7805 */ /* 0x000fe2000001ff00 */
[----:B------:R-:W-:Y:S02]  /*1e20*/  IMAD.MOV.U32 R141, RZ, RZ, RZ ;  /* 0x000000ffff8d7224 */ /* 0x000fe400078e00ff */
[----:B------:R-:W-:Y:S01]  /*1e30*/  IMAD.MOV.U32 R143, RZ, RZ, RZ ;  /* 0x000000ffff8f7224 */ /* 0x000fe200078e00ff */
[----:B------:R-:W-:Y:S06]  /*1e40*/  @!P0 BRA `(.L_x_23) ;  /* 0x0000000400088947 */ /* 0x000fec0003800000 */
[----:B------:R-:W-:Y:S02]  /*1e50*/  WARPGROUP.DEPBAR.LE gsb0, 0x0 ;  /* 0x00008000000079c5 */ /* 0x000fe40000010000 */
[----:B------:R-:W-:-:S01]  /*1e60*/  FADD R143, RZ, R24 ;  /* 0x00000018ff8f7221 */ /* 0x000fc20000000000 */
[----:B------:R-:W-:Y:S01]  /*1e70*/  FADD R138, RZ, R25 ;  /* 0x00000019ff8a7221 */ /* 0x000fe20000000000 */
        /* <DEDUP_REMOVED lines=62> */
[----:B------:R-:W-:-:S06]  /*2260*/  UMOV UR6, URZ ;  /* 0x0000003f00067c82 */ /* 0x000fcc0008000000 */
.L_x_23:
[----:B------:R-:W-:-:S04]  /*2270*/  UIADD3 UR16, UR5, 0x1, URZ ;  /* 0x0000000105107890 */ /* 0x000fc8000fffe03f */
[----:B------:R-:W-:-:S04]  /*2280*/  UISETP.NE.AND UP0, UPT, UR16, 0x1c, UPT ;  /* 0x0000001c1000788c */ /* 0x000fc8000bf05270 */
[----:B------:R-:W-:Y:S02]  /*2290*/  USEL UR8, URZ, 0x1, UP0 ;  /* 0x000000013f087887 */ /* 0x000fe40008000000 */
[----:B------:R-:W-:Y:S02]  /*22a0*/  USEL UR16, UR16, URZ, UP0 ;  /* 0x0000003f10107287 */ /* 0x000fe40008000000 */
[----:B------:R-:W-:-:S06]  /*22b0*/  ULOP3.LUT UR8, UR4, UR8, URZ, 0x3c, !UPT ;  /* 0x0000000804087292 */ /* 0x000fcc000f8e3c3f */
[----:B------:R-:W-:Y:S01]  /*22c0*/  IMAD.U32 R144, RZ, RZ, UR8 ;  /* 0x00000008ff907e24 */ /* 0x000fe2000f8e00ff */
[----:B------:R-:W-:-:S06]  /*22d0*/  UMOV UR8, 0x1 ;  /* 0x0000000100087882 */ /* 0x000fcc0000000000 */
.L_x_18:
[----:B------:R-:W-:-:S04]  /*22e0*/  UISETP.LT.AND UP0, UPT, UR9, 0x1, UPT ;  /* 0x000000010900788c */ /* 0x000fc8000bf01270 */
[----:B------:R-:W-:-:S04]  /*22f0*/  USEL UR12, UR9, 0x1, UP0 ;  /* 0x00000001090c7887 */ /* 0x000fc80008000000 */
[----:B------:R-:W-:-:S04]  /*2300*/  UIADD3 UR12, UR9, -UR12, URZ ;  /* 0x8000000c090c7290 */ /* 0x000fc8000fffe03f */
[----:B------:R-:W-:-:S06]  /*2310*/  UISETP.GE.AND UP0, UPT, UR12, 0x1, UPT ;  /* 0x000000010c00788c */ /* 0x000fcc000bf06270 */
[----:B------:R-:W-:-:S13]  /*2320*/  PLOP3.LUT P0, PT, PT, PT, UP0, 0x80, 0x0 ;  /* 0x000000000000781c */ /* 0x000fda0003f0f008 */
[----:B------:R-:W-:Y:S05]  /*2330*/  @!P0 BRA `(.L_x_24) ;  /* 0x0000000400f48947 */ /* 0x000fea0003800000 */
[----:B01----:R-:W-:Y:S01]  /*2340*/  IMAD.U32 R12, RZ, RZ, UR12 ;  /* 0x0000000cff0c7e24 */ /* 0x003fe2000f8e00ff */
[----:B------:R-:W-:Y:S01]  /*2350*/  ULDC UR17, c[0x0][0x50c] ;  /* 0x0001430000117ab9 */ /* 0x000fe20000000800 */
[----:B------:R-:W-:-:S07]  /*2360*/  IMAD.U32 R13, RZ, RZ, UR5 ;  /* 0x00000005ff0d7e24 */ /* 0x000fce000f8e00ff */
.L_x_32:
[----:B------:R-:W-:-:S13]  /*2370*/  ISETP.NE.AND P1, PT, R142, 0x3, PT ;  /* 0x000000038e00780c */ /* 0x000fda0003f25270 */
[----:B------:R-:W-:Y:S05]  /*2380*/  @!P1 BRA `(.L_x_25) ;  /* 0x0000000000049947 */ /* 0x000fea0003800000 */
[----:B------:R-:W-:Y:S01]  /*2390*/  BPT.TRAP 0x1 ;  /* 0x000000040000795c */ /* 0x000fe20000300000 */
.L_x_25:
[----:B------:R-:W0:Y:S01]  /*23a0*/  S2UR UR12, SR_CgaCtaId ;  /* 0x00000000000c79c3 */ /* 0x000e220000008800 */
[----:B------:R-:W-:Y:S01]  /*23b0*/  UMOV UR10, 0x400 ;  /* 0x00000400000a7882 */ /* 0x000fe20000000000 */
[----:B------:R-:W-:Y:S01]  /*23c0*/  SHF.L.U32 R140, R144, 0x1f, RZ ;  /* 0x0000001f908c7819 */ /* 0x000fe200000006ff */
[----:B0-----:R-:W-:-:S04]  /*23d0*/  ULEA UR10, UR12, UR10, 0x18 ;  /* 0x0000000a0c0a7291 */ /* 0x001fc8000f8ec03f */
[----:B------:R-:W-:-:S09]  /*23e0*/  ULEA UR12, UR16, UR10, 0x3 ;  /* 0x0000000a100c7291 */ /* 0x000fd2000f8e183f */
[----:B------:R0:W1:Y:S01]  /*23f0*/  SYNCS.PHASECHK.TRANS64.TRYWAIT P0, [UR12], R140 ;  /* 0x0000008cff0075a7 */ /* 0x000062000800014c */
[----:B------:R-:W-:Y:S05]  /*2400*/  @!P1 BRA `(.L_x_26) ;  /* 0x0000000000049947 */ /* 0x000fea0003800000 */
[----:B------:R-:W-:Y:S01]  /*2410*/  BPT.TRAP 0x1 ;  /* 0x000000040000795c */ /* 0x000fe20000300000 */
.L_x_26:
[----:B-1----:R-:W-:Y:S05]  /*2420*/  @P0 BRA `(.L_x_27) ;  /* 0x0000000000080947 */ /* 0x002fea0003800000 */
[----:B------:R-:W1:Y:S02]  /*2430*/  SYNCS.PHASECHK.TRANS64.TRYWAIT P0, [UR12], R140 ;  /* 0x0000008cff0075a7 */ /* 0x000e64000800014c */
[----:B-1----:R-:W-:Y:S05]  /*2440*/  @!P0 BRA `(.L_x_28) ;  /* 0x0000008000308947 */ /* 0x002fea0003800000 */
.L_x_27:
[----:B------:R-:W-:Y:S01]  /*2450*/  UIADD3 UR12, UR10, 0x1c280, URZ ;  /* 0x0001c2800a0c7890 */ /* 0x000fe2000fffe03f */
[----:B------:R-:W-:Y:S01]  /*2460*/  WARPGROUP.ARRIVE ;  /* 0x00000000000079c5 */ /* 0x000fe20000000000 */
[----:B------:R-:W-:Y:S02]  /*2470*/  UISETP.NE.AND UP0, UPT, UR7, URZ, UPT ;  /* 0x0000003f0700728c */ /* 0x000fe4000bf05270 */
[----:B------:R-:W-:Y:S02]  /*2480*/  USHF.R.U32.HI UR12, URZ, 0x4, UR12 ;  /* 0x000000043f0c7899 */ /* 0x000fe4000801160c */
[----:B------:R-:W-:Y:S02]  /*2490*/  USEL UR8, UR8, URZ, !UP0 ;  /* 0x0000003f08087287 */ /* 0x000fe4000c000000 */
[----:B------:R-:W-:Y:S02]  /*24a0*/  ULOP3.LUT UR7, UR12, 0x3fff, URZ, 0xc0, !UPT ;  /* 0x00003fff0c077892 */ /* 0x000fe4000f8ec03f */
[----:B------:R-:W-:-:S02]  /*24b0*/  ULOP3.LUT UR12, UR11, 0x10000, URZ, 0xfc, !UPT ;  /* 0x000100000b0c7892 */ /* 0x000fc4000f8efc3f */
[----:B------:R-:W-:Y:S02]  /*24c0*/  ULOP3.LUT UR7, UR7, 0x10000, URZ, 0xfc, !UPT ;  /* 0x0001000007077892 */ /* 0x000fe4000f8efc3f */
[----:B------:R-:W-:Y:S02]  /*24d0*/  UISETP.NE.U32.AND UP0, UPT, UR8, URZ, UPT ;  /* 0x0000003f0800728c */ /* 0x000fe4000bf05070 */
[----:B------:R-:W-:Y:S02]  /*24e0*/  ULEA UR12, UR16, UR12, 0x8 ;  /* 0x0000000c100c7291 */ /* 0x000fe4000f8e403f */
[----:B------:R-:W-:Y:S01]  /*24f0*/  ULEA UR14, UR16, UR7, 0x8 ;  /* 0x00000007100e7291 */ /* 0x000fe2000f8e403f */
[----:B------:R-:W-:Y:S01]  /*2500*/  UMOV UR13, 0xc0000010 ;  /* 0xc0000010000d7882 */ /* 0x000fe20000000000 */
[----:B------:R-:W-:Y:S01]  /*2510*/  UMOV UR15, 0xc0000010 ;  /* 0xc0000010000f7882 */ /* 0x000fe20000000000 */
[----:B------:R-:W-:-:S06]  /*2520*/  UIADD3 UR6, UR6, 0x1, URZ ;  /* 0x0000000106067890 */ /* 0x000fcc000fffe03f */
[----:B------:R-:W-:Y:S01]  /*2530*/  QGMMA.64x128x32.F32.E5M2.E5M2 R24, gdesc[UR12], R24, UP0, gsb0 ;  /* 0x01e000000c1879f3 */ /* 0x000fe2000b803818 */
[----:B------:R-:W-:-:S04]  /*2540*/  UISETP.NE.AND UP0, UPT, UR6, UR17, UPT ;  /* 0x000000110600728c */ /* 0x000fc8000bf05270 */
[----:B------:R-:W-:-:S06]  /*2550*/  USEL UR7, URZ, 0x1, UP0 ;  /* 0x000000013f077887 */ /* 0x000fcc0008000000 */
[----:B------:R-:W-:Y:S01]  /*2560*/  ISETP.NE.AND P0, PT, RZ, UR7, PT ;  /* 0x00000007ff007c0c */ /* 0x000fe2000bf05270 */
[----:B------:R-:W-:-:S12]  /*2570*/  WARPGROUP.DEPBAR.LE gsb0, 0x1 ;  /* 0x00008000000079c5 */ /* 0x000fd80000010100 */
[----:B------:R-:W-:Y:S05]  /*2580*/  @!P0 BRA `(.L_x_29) ;  /* 0x0000000400088947 */ /* 0x000fea0003800000 */
[----:B------:R-:W-:Y:S02]  /*2590*/  WARPGROUP.DEPBAR.LE gsb0, 0x0 ;  /* 0x00008000000079c5 */ /* 0x000fe40000010000 */
[----:B------:R-:W-:-:S01]  /*25a0*/  FADD R143, R24, R143 ;  /* 0x0000008f188f7221 */ /* 0x000fc20000000000 */
[----:B------:R-:W-:Y:S01]  /*25b0*/  FADD R138, R25, R138 ;  /* 0x0000008a198a7221 */ /* 0x000fe20000000000 */
        /* <DEDUP_REMOVED lines=62> */
[----:B------:R-:W-:-:S06]  /*29a0*/  UMOV UR6, URZ ;  /* 0x0000003f00067c82 */ /* 0x000fcc0008000000 */
.L_x_29:
[----:B------:R-:W-:Y:S05]  /*29b0*/  @!P1 BRA `(.L_x_30) ;  /* 0x0000000000049947 */ /* 0x000fea0003800000 */
[----:B------:R-:W-:Y:S01]  /*29c0*/  BPT.TRAP 0x1 ;  /* 0x000000040000795c */ /* 0x000fe20000300000 */
.L_x_30:
[----:B------:R-:W-:-:S13]  /*29d0*/  ISETP.NE.AND P0, PT, R6, RZ, PT ;  /* 0x000000ff0600720c */ /* 0x000fda0003f05270 */
[----:B01----:R-:W-:-:S05]  /*29e0*/  @P0 LEA R140, R13, UR10, 0x3 ;  /* 0x0000000a0d8c0c11 */ /* 0x003fca000f8e18ff */
[----:B------:R-:W-:-:S05]  /*29f0*/  @P0 VIADD R140, R140, 0xe0 ;  /* 0x000000e08c8c0836 */ /* 0x000fca0000000000 */
[----:B------:R-:W-:-:S04]  /*2a00*/  @P0 PRMT R140, R5, 0x654, R140 ;  /* 0x00000654058c0816 */ /* 0x000fc8000000008c */
[----:B------:R0:W-:Y:S01]  /*2a10*/  @P0 SYNCS.ARRIVE.TRANS64.RED.A1T0 RZ, [R140+URZ], RZ ;  /* 0x000000ff8cff09a7 */ /* 0x0001e2000810043f */
[----:B------:R-:W-:-:S13]  /*2a20*/  ISETP.GT.U32.AND P0, PT, R4, 0x1, PT ;  /* 0x000000010400780c */ /* 0x000fda0003f04070 */
[----:B0-----:R-:W-:Y:S05]  /*2a30*/  @P0 BRA `(.L_x_31) ;  /* 0x0000000000040947 */ /* 0x001fea0003800000 */
[----:B------:R-:W-:Y:S01]  /*2a40*/  BPT.TRAP 0x1 ;  /* 0x000000040000795c */ /* 0x000fe20000300000 */
.L_x_31:
[----:B------:R-:W-:Y:S01]  /*2a50*/  UIADD3 UR16, UR16, 0x1, URZ ;  /* 0x0000000110107890 */ /* 0x000fe2000fffe03f */
[C---:B------:R-:W-:Y:S01]  /*2a60*/  ISETP.GT.AND P1, PT, R12.reuse, 0x1, PT ;  /* 0x000000010c00780c */ /* 0x040fe20003f24270 */
[----:B------:R-:W-:Y:S02]  /*2a70*/  VIADD R13, R13, 0x1 ;  /* 0x000000010d0d7836 */ /* 0x000fe40000000000 */
[----:B------:R-:W-:Y:S01]  /*2a80*/  UISETP.NE.AND UP0, UPT, UR16, 0x1c, UPT ;  /* 0x0000001c1000788c */ /* 0x000fe2000bf05270 */
[----:B------:R-:W-:Y:S02]  /*2a90*/  VIADD R12, R12, 0xffffffff ;  /* 0xffffffff0c0c7836 */ /* 0x000fe40000000000 */
[C---:B------:R-:W-:Y:S01]  /*2aa0*/  ISETP.NE.AND P0, PT, R13.reuse, 0x1c, PT ;  /* 0x0000001c0d00780c */ /* 0x040fe20003f05270 */
[----:B------:R-:W-:Y:S02]  /*2ab0*/  USEL UR8, URZ, 0x1, UP0 ;  /* 0x000000013f087887 */ /* 0x000fe40008000000 */
[----:B------:R-:W-:Y:S01]  /*2ac0*/  USEL UR16, UR16, URZ, UP0 ;  /* 0x0000003f10107287 */ /* 0x000fe20008000000 */
[----:B------:R-:W-:-:S03]  /*2ad0*/  SEL R13, R13, RZ, P0 ;  /* 0x000000ff0d0d7207 */ /* 0x000fc60000000000 */
[----:B------:R-:W-:Y:S01]  /*2ae0*/  LOP3.LUT R144, R144, UR8, RZ, 0x3c, !PT ;  /* 0x0000000890907c12 */ /* 0x000fe2000f8e3cff */
[----:B------:R-:W-:Y:S01]  /*2af0*/  UMOV UR8, 0x1 ;  /* 0x0000000100087882 */ /* 0x000fe20000000000 */
[----:B------:R-:W-:Y:S06]  /*2b00*/  @P1 BRA `(.L_x_32) ;  /* 0xfffffff800181947 */ /* 0x000fec000383ffff */
.L_x_24:
[----:B------:R-:W-:Y:S01]  /*2b10*/  UISETP.NE.AND UP0, UPT, UR6, URZ, UPT ;  /* 0x0000003f0600728c */ /* 0x000fe2000bf05270 */
[----:B01----:R-:W0:Y:S03]  /*2b20*/  LDC R12, c[0x0][0x28c] ;  /* 0x0000a300ff0c7b82 */ /* 0x003e260000000800 */
[----:B------:R-:W-:-:S06]  /*2b30*/  USEL UR6, URZ, 0x1, !UP0 ;  /* 0x000000013f067887 */ /* 0x000fcc000c000000 */
[----:B------:R-:W-:Y:S02]  /*2b40*/  ISETP.NE.AND P0, PT, RZ, UR6, PT ;  /* 0x00000006ff007c0c */ /* 0x000fe4000bf05270 */
[----:B0-----:R-:W-:-:S11]  /*2b50*/  ISETP.GE.AND P1, PT, R12, 0x1, PT ;  /* 0x000000010c00780c */ /* 0x001fd60003f26270 */
[----:B------:R-:W-:Y:S05]  /*2b60*/  @!P0 BRA `(.L_x_33) ;  /* 0x0000000400048947 */ /* 0x000fea0003800000 */
[----:B------:R-:W-:Y:S02]  /*2b70*/  WARPGROUP.DEPBAR.LE gsb0, 0x0 ;  /* 0x00008000000079c5 */ /* 0x000fe40000010000 */
[----:B------:R-:W-:Y:S01]  /*2b80*/  FADD R143, R24, R143 ;  /* 0x0000008f188f7221 */ /* 0x000fe20000000000 */
        /* <DEDUP_REMOVED lines=62> */
[----:B------:R-:W-:-:S07]  /*2f70*/  FADD R16, R16, R87 ;  /* 0x0000005710107221 */ /* 0x000fce0000000000 */
.L_x_33:
[----:B------:R-:W-:Y:S02]  /*2f80*/  WARPGROUP.DEPBAR.LE gsb0, 0x0 ;  /* 0x00008000000079c5 */ /* 0x000fe40000010000 */
[----:B------:R-:W-:Y:S05]  /*2f90*/  @!P1 BRA `(.L_x_34) ;  /* 0x0000000000549947 */ /* 0x000fea0003800000 */
[----:B------:R-:W-:-:S13]  /*2fa0*/  ISETP.NE.AND P0, PT, R142, 0x3, PT ;  /* 0x000000038e00780c */ /* 0x000fda0003f05270 */
[----:B------:R-:W-:Y:S05]  /*2fb0*/  @!P0 BRA `(.L_x_35) ;  /* 0x0000000000048947 */ /* 0x000fea0003800000 */
[----:B------:R-:W-:Y:S01]  /*2fc0*/  BPT.TRAP 0x1 ;  /* 0x000000040000795c */ /* 0x000fe20000300000 */
.L_x_35:
[----:B------:R-:W-:Y:S01]  /*2fd0*/  ISETP.NE.AND P0, PT, R6, RZ, PT ;  /* 0x000000ff0600720c */ /* 0x000fe20003f05270 */
[----:B------:R-:W-:Y:S01]  /*2fe0*/  BSSY B0, `(.L_x_36) ;  /* 0x000000e000007945 */ /* 0x000fe20003800000 */
[----:B------:R-:W-:-:S11]  /*2ff0*/  ISETP.GT.U32.AND P1, PT, R4, 0x1, PT ;  /* 0x000000010400780c */ /* 0x000fd60003f24070 */
[----:B------:R-:W-:Y:S05]  /*3000*/  @!P0 BRA `(.L_x_37) ;  /* 0x00000000002c8947 */ /* 0x000fea0003800000 */
[----:B------:R-:W-:-:S04]  /*3010*/  UISETP.LT.AND UP0, UPT, UR9, 0x1, UPT ;  /* 0x000000010900788c */ /* 0x000fc8000bf01270 */
[----:B------:R-:W-:-:S04]  /*3020*/  USEL UR8, UR9, 0x1, UP0 ;  /* 0x0000000109087887 */ /* 0x000fc80008000000 */
[----:B------:R-:W-:-:S04]  /*3030*/  UIADD3 UR8, UR5, UR9, -UR8 ;  /* 0x0000000905087290 */ /* 0x000fc8000fffe808 */
[----:B------:R-:W-:-:S04]  /*3040*/  USHF.R.U32.HI UR6, URZ, 0x2, UR8 ;  /* 0x000000023f067899 */ /* 0x000fc80008011608 */
[----:B------:R-:W-:-:S04]  /*3050*/  UIMAD.WIDE.U32 UR6, UR6, 0x24924925, URZ ;  /* 0x24924925060678a5 */ /* 0x000fc8000f8e003f */
[----:B------:R-:W-:-:S04]  /*3060*/  UIMAD UR6, UR7, -0x1c, UR8 ;  /* 0xffffffe4070678a4 */ /* 0x000fc8000f8e0208 */
[----:B------:R-:W-:-:S04]  /*3070*/  ULEA UR6, UR6, UR10, 0x3 ;  /* 0x0000000a06067291 */ /* 0x000fc8000f8e183f */
[----:B------:R-:W-:-:S06]  /*3080*/  UIADD3 UR6, UR6, 0xe0, URZ ;  /* 0x000000e006067890 */ /* 0x000fcc000fffe03f */
[----:B------:R-:W-:-:S05]  /*3090*/  IMAD.U32 R12, RZ, RZ, UR6 ;  /* 0x00000006ff0c7e24 */ /* 0x000fca000f8e00ff */
[----:B------:R-:W-:-:S04]  /*30a0*/  PRMT R12, R5, 0x654, R12 ;  /* 0x00000654050c7816 */ /* 0x000fc8000000000c */
[----:B------:R0:W-:Y:S03]  /*30b0*/  SYNCS.ARRIVE.TRANS64.RED.A1T0 RZ, [R12+URZ], RZ ;  /* 0x000000ff0cff79a7 */ /* 0x0001e6000810043f */
.L_x_37:
[----:B------:R-:W-:Y:S05]  /*30c0*/  BSYNC B0 ;  /* 0x0000000000007941 */ /* 0x000fea0003800000 */
.L_x_36:
[----:B------:R-:W-:Y:S05]  /*30d0*/  @P1 BRA `(.L_x_34) ;  /* 0x0000000000041947 */ /* 0x000fea0003800000 */
[----:B------:R-:W-:Y:S01]  /*30e0*/  BPT.TRAP 0x1 ;  /* 0x000000040000795c */ /* 0x000fe20000300000 */
.L_x_34:
[----:B------:R-:W1:Y:S01]  /*30f0*/  LDC R26, c[0x0][0x288] ;  /* 0x0000a200ff1a7b82 */ /* 0x000e620000000800 */
[--C-:B0-----:R-:W-:Y:S01]  /*3100*/  SHF.R.U32.HI R12, RZ, 0x2, R0.reuse ;  /* 0x00000002ff0c7819 */ /* 0x101fe20000011600 */
[----:B------:R-:W-:Y:S01]  /*3110*/  IMAD.SHL.U32 R29, R11, 0x80, RZ ;  /* 0x000000800b1d7824 */ /* 0x000fe200078e00ff */
[----:B------:R-:W-:Y:S01]  /*3120*/  SHF.R.U32.HI R25, RZ, 0x7, R0 ;  /* 0x00000007ff197819 */ /* 0x000fe20000011600 */
[----:B------:R-:W-:Y:S01]  /*3130*/  UIADD3 UR5, UR9, UR5, URZ ;  /* 0x0000000509057290 */ /* 0x000fe2000fffe03f */
[----:B------:R-:W-:Y:S01]  /*3140*/  LOP3.LUT R13, R12, 0x7, RZ, 0xc0, !PT ;  /* 0x000000070c0d7812 */ /* 0x000fe200078ec0ff */
[----:B------:R-:W-:Y:S01]  /*3150*/  IMAD.SHL.U32 R31, R10, 0x80, RZ ;  /* 0x000000800a1f7824 */ /* 0x000fe200078e00ff */
[----:B------:R-:W-:Y:S01]  /*3160*/  LOP3.LUT R12, R25, 0x1, RZ, 0xc0, !PT ;  /* 0x00000001190c7812 */ /* 0x000fe200078ec0ff */
[----:B------:R-:W-:Y:S01]  /*3170*/  UISETP.GT.U32.AND UP0, UPT, UR5, 0x1b, UPT ;  /* 0x0000001b0500788c */ /* 0x000fe2000bf04070 */
[----:B------:R-:W-:Y:S01]  /*3180*/  LOP3.LUT R24, R0, 0x60, RZ, 0xc0, !PT ;  /* 0x0000006000187812 */ /* 0x000fe200078ec0ff */
[----:B------:R-:W-:Y:S01]  /*3190*/  ULDC UR12, c[0x0][0x284] ;  /* 0x0000a100000c7ab9 */ /* 0x000fe20000000800 */
[----:B------:R-:W-:Y:S01]  /*31a0*/  UISETP.GE.U32.AND UP1, UPT, UR9, 0x1c, UPT ;  /* 0x0000001c0900788c */ /* 0x000fe2000bf26070 */
[----:B------:R-:W-:Y:S01]  /*31b0*/  IMAD.SHL.U32 R30, R12, 0x40, RZ ;  /* 0x000000400c1e7824 */ /* 0x000fe200078e00ff */
[----:B------:R-:W-:Y:S01]  /*31c0*/  SHF.R.U32.HI R28, RZ, 0x1, R24 ;  /* 0x00000001ff1c7819 */ /* 0x000fe20000011618 */
[----:B------:R-:W-:Y:S01]  /*31d0*/  UISETP.LT.U32.AND UP0, UPT, UR9, 0x1c, UP0 ;  /* 0x0000001c0900788c */ /* 0x000fe20008701070 */
[----:B------:R-:W-:Y:S01]  /*31e0*/  LOP3.LUT R24, R0, 0x3, RZ, 0xc0, !PT ;  /* 0x0000000300187812 */ /* 0x000fe200078ec0ff */
[----:B------:R-:W-:Y:S01]  /*31f0*/  USHF.R.U32.HI UR6, URZ, 0x2, UR5 ;  /* 0x000000023f067899 */ /* 0x000fe20008011605 */
[--C-:B------:R-:W-:Y:S01]  /*3200*/  IADD3 R25, RZ, -R28, -R13.reuse ;  /* 0x8000001cff197210 */ /* 0x100fe20007ffe80d */
[----:B------:R-:W-:Y:S01]  /*3210*/  USEL UR8, URZ, 0x1, !UP0 ;  /* 0x000000013f087887 */ /* 0x000fe2000c000000 */
[----:B------:R-:W-:Y:S01]  /*3220*/  LOP3.LUT R13, R30, 0x40, R13, 0xe2, !PT ;  /* 0x000000401e0d7812 */ /* 0x000fe200078ee20d */
[----:B------:R-:W-:Y:S01]  /*3230*/  ULDC.64 UR10, c[0x0][0x5d0] ;  /* 0x00017400000a7ab9 */ /* 0x000fe20000000a00 */
[----:B------:R-:W-:Y:S01]  /*3240*/  SHF.R.S32.HI R34, RZ, 0x1f, R7 ;  /* 0x0000001fff227819 */ /* 0x000fe20000011407 */
[----:B------:R-:W-:Y:S01]  /*3250*/  IMAD R12, R12, -0x40, R25 ;  /* 0xffffffc00c0c7824 */ /* 0x000fe200078e0219 */
[----:B------:R-:W-:Y:S01]  /*3260*/  UIMAD.WIDE.U32 UR6, UR6, 0x24924925, URZ ;  /* 0x24924925060678a5 */ /* 0x000fe2000f8e003f */
[----:B-1----:R-:W-:Y:S01]  /*3270*/  IMAD R30, R24, -0x2, R26 ;  /* 0xfffffffe181e7824 */ /* 0x002fe200078e021a */
[----:B------:R-:W-:Y:S01]  /*3280*/  ISETP.GE.AND P0, PT, R29, R26, PT ;  /* 0x0000001a1d00720c */ /* 0x000fe20003f06270 */
[----:B------:R-:W-:Y:S01]  /*3290*/  IMAD.SHL.U32 R24, R0, 0x2, RZ ;  /* 0x0000000200187824 */ /* 0x000fe200078e00ff */
[----:B------:R-:W-:Y:S01]  /*32a0*/  ULOP3.LUT UR4, UR4, UR8, URZ, 0x3c, !UPT ;  /* 0x0000000804047292 */ /* 0x000fe2000f8e3c3f */
[----:B------:R-:W-:Y:S01]  /*32b0*/  IMAD R32, R34, UR10, RZ ;  /* 0x0000000a22207c24 */ /* 0x000fe2000f8e02ff */
[----:B------:R-:W-:Y:S01]  /*32c0*/  ISETP.GE.OR P0, PT, R31, UR12, P0 ;  /* 0x0000000c1f007c0c */ /* 0x000fe20008706670 */
[----:B------:R-:W-:Y:S01]  /*32d0*/  IMAD.WIDE R26, R10, 0x80, RZ ;  /* 0x000000800a1a7825 */ /* 0x000fe200078e02ff */
[----:B------:R-:W-:Y:S01]  /*32e0*/  LOP3.LUT R24, R29, 0x6, R24, 0xf8, !PT ;  /* 0x000000061d187812 */ /* 0x000fe200078ef818 */
[----:B------:R-:W-:Y:S01]  /*32f0*/  UIMAD UR5, UR7, -0x1c, UR5 ;  /* 0xffffffe4070578a4 */ /* 0x000fe2000f8e0205 */
[----:B------:R-:W-:Y:S01]  /*3300*/  IADD3 R36, -R31, UR12, R12 ;  /* 0x0000000c1f247c10 */ /* 0x000fe2000fffe10c */
[----:B------:R-:W-:Y:S01]  /*3310*/  IMAD R33, R7, UR11, R32 ;  /* 0x0000000b07217c24 */ /* 0x000fe2000f8e0220 */
[----:B------:R-:W-:Y:S01]  /*3320*/  SHF.R.S32.HI R25, RZ, 0x1f, R24 ;  /* 0x0000001fff197819 */ /* 0x000fe20000011418 */
[----:B------:R-:W-:Y:S01]  /*3330*/  @UP1 ULOP3.LUT UR4, UR4, 0x1, UR7, 0x78, !UPT ;  /* 0x0000000104041892 */ /* 0x000fe2000f8e7807 */
[----:B------:R-:W-:Y:S01]  /*3340*/  LOP3.LUT R35, R26, R13, R28, 0xfe, !PT ;  /* 0x0000000d1a237212 */ /* 0x000fe200078efe1c */
[----:B------:R-:W-:-:S02]  /*3350*/  IMAD.IADD R29, R30, 0x1, -R29 ;  /* 0x000000011e1d7824 */ /* 0x000fc400078e0a1d */
[----:B------:R-:W-:-:S04]  /*3360*/  IMAD.WIDE.U32 R10, R7, UR10, R24 ;  /* 0x0000000a070a7c25 */ /* 0x000fc8000f8e0018 */
[----:B------:R-:W-:Y:S02]  /*3370*/  IMAD.IADD R11, R11, 0x1, R33 ;  /* 0x000000010b0b7824 */ /* 0x000fe400078e0221 */
[----:B------:R-:W-:Y:S01]  /*3380*/  IMAD.MOV.U32 R28, RZ, RZ, -0x1 ;  /* 0xffffffffff1c7424 */ /* 0x000fe200078e00ff */
[----:B------:R-:W-:Y:S06]  /*3390*/  @P0 BRA `(.L_x_38) ;  /* 0x0000004400a40947 */ /* 0x000fec0003800000 */
[----:B------:R-:W0:Y:S01]  /*33a0*/  LDC.64 R32, c[0x0][0x5c8] ;  /* 0x00017200ff207b82 */ /* 0x000e220000000a00 */
[----:B------:R-:W-:Y:S01]  /*33b0*/  ULDC.64 UR6, c[0x0][0x5c0] ;  /* 0x0001700000067ab9 */ /* 0x000fe20000000a00 */
[----:B------:R-:W-:Y:S01]  /*33c0*/  BSSY B0, `(.L_x_38) ;  /* 0x0000466000007945 */ /* 0x000fe20003800000 */
[-C--:B0-----:R-:W-:Y:S02]  /*33d0*/  IMAD R12, R27, R32.reuse, RZ ;  /* 0x000000201b0c7224 */ /* 0x081fe400078e02ff */
[----:B------:R-:W-:-:S04]  /*33e0*/  IMAD.WIDE.U32 R10, R35, R32, R10 ;  /* 0x00000020230a7225 */ /* 0x000fc800078e000a */
[----:B------:R-:W-:Y:S01]  /*33f0*/  IMAD R31, R35, R33, R12 ;  /* 0x00000021231f7224 */ /* 0x000fe200078e020c */
[----:B------:R-:W-:Y:S02]  /*3400*/  LEA R13, P0, R32, R10, 0x3 ;  /* 0x0000000a200d7211 */ /* 0x000fe400078018ff */
[----:B------:R-:W-:Y:S01]  /*3410*/  IADD3 R12, P1, R10, UR6, RZ ;  /* 0x000000060a0c7c10 */ /* 0x000fe2000ff3e0ff */
[----:B------:R-:W-:Y:S01]  /*3420*/  IMAD.IADD R31, R11, 0x1, R31 ;  /* 0x000000010b1f7824 */ /* 0x000fe200078e021f */
[----:B------:R-:W-:-:S04]  /*3430*/  IADD3 R10, P3, R13, UR6, RZ ;  /* 0x000000060d0a7c10 */ /* 0x000fc8000ff7e0ff */
[----:B------:R-:W-:Y:S02]  /*3440*/  LEA.HI.X R11, R32, R31, R33, 0x3, P0 ;  /* 0x0000001f200b7211 */ /* 0x000fe400000f1c21 */
[----:B---3-5:R-:W-:Y:S02]  /*3450*/  FSETP.NEU.AND P0, PT, R9, RZ, PT ;  /* 0x000000ff0900720b */ /* 0x028fe40003f0d000 */
[----:B------:R-:W-:Y:S02]  /*3460*/  IADD3.X R13, R31, UR7, RZ, P1, !PT ;  /* 0x000000071f0d7c10 */ /* 0x000fe40008ffe4ff */
[----:B------:R-:W-:-:S09]  /*3470*/  IADD3.X R11, R11, UR7, RZ, P3, !PT ;  /* 0x000000070b0b7c10 */ /* 0x000fd20009ffe4ff */
[----:B------:R-:W-:Y:S05]  /*3480*/  @!P0 BRA `(.L_x_39) ;  /* 0x00000034005c8947 */ /* 0x000fea0003800000 */
[----:B------:R-:W-:Y:S01]  /*3490*/  ULDC.64 UR6, c[0x0][0x5b8] ;  /* 0x00016e0000067ab9 */ /* 0x000fe20000000a00 */
[----:B------:R-:W-:Y:S01]  /*34a0*/  ISETP.GE.AND P0, PT, R36, 0x1, PT ;  /* 0x000000012400780c */ /* 0x000fe20003f06270 */
[----:B------:R-:W-:Y:S01]  /*34b0*/  IMAD R32, R34, UR6, RZ ;  /* 0x0000000622207c24 */ /* 0x000fe2000f8e02ff */
[----:B------:R-:W-:Y:S01]  /*34c0*/  ULDC.64 UR10, c[0x0][0x5a8] ;  /* 0x00016a00000a7ab9 */ /* 0x000fe20000000a00 */
[----:B------:R-:W-:Y:S01]  /*34d0*/  IMAD.WIDE.U32 R30, R7, UR6, R24 ;  /* 0x00000006071e7c25 */ /* 0x000fe2000f8e0018 */
[----:B------:R-:W-:Y:S01]  /*34e0*/  ISETP.LT.OR P4, PT, R29, 0x1, !P0 ;  /* 0x000000011d00780c */ /* 0x000fe20004781670 */
[----:B------:R-:W-:Y:S02]  /*34f0*/  BSSY B1, `(.L_x_40) ;  /* 0x000000c000017945 */ /* 0x000fe40003800000 */
[----:B------:R-:W-:Y:S01]  /*3500*/  IMAD R7, R7, UR7, R32 ;  /* 0x0000000707077c24 */ /* 0x000fe2000f8e0220 */
[----:B------:R-:W-:-:S03]  /*3510*/  ULDC.64 UR6, c[0x0][0x5b0] ;  /* 0x00016c0000067ab9 */ /* 0x000fc60000000a00 */
[----:B------:R-:W-:Y:S02]  /*3520*/  IMAD.IADD R31, R31, 0x1, R7 ;  /* 0x000000011f1f7824 */ /* 0x000fe400078e0207 */
[----:B------:R-:W-:Y:S02]  /*3530*/  IMAD R7, R27, UR6, RZ ;  /* 0x000000061b077c24 */ /* 0x000fe4000f8e02ff */
[----:B------:R-:W-:-:S04]  /*3540*/  IMAD.WIDE.U32 R24, R35, UR6, R30 ;  /* 0x0000000623187c25 */ /* 0x000fc8000f8e001e */
[----:B------:R-:W-:Y:S01]  /*3550*/  IMAD R7, R35, UR7, R7 ;  /* 0x0000000723077c24 */ /* 0x000fe2000f8e0207 */
[----:B------:R-:W-:-:S04]  /*3560*/  IADD3 R24, P1, R24, UR10, RZ ;  /* 0x0000000a18187c10 */ /* 0x000fc8000ff3e0ff */
[--C-:B------:R-:W-:Y:S02]  /*3570*/  IADD3.X R25, R25, UR11, R7.reuse, P1, !PT ;  /* 0x0000000b19197c10 */ /* 0x100fe40008ffe407 */
[----:B------:R-:W-:Y:S01]  /*3580*/  PRMT R7, RZ, 0x7610, R7 ;  /* 0x00007610ff077816 */ /* 0x000fe20000000007 */
[----:B------:R-:W-:Y:S06]  /*3590*/  @P4 BRA `(.L_x_41) ;  /* 0x0000000000044947 */ /* 0x000fec0003800000 */
[----:B------:R0:W5:Y:S02]  /*35a0*/  LDG.E.U8 R7, desc[UR18][R24.64] ;  /* 0x0000001218077981 */ /* 0x000164000c1e1100 */
.L_x_41:
[----:B------:R-:W-:Y:S05]  /*35b0*/  BSYNC B1 ;  /* 0x0000000000017941 */ /* 0x000fea0003800000 */
.L_x_40:
[----:B-----5:R-:W-:Y:S01]  /*35c0*/  LOP3.LUT R7, R7, 0xff, RZ, 0xc0, !PT ;  /* 0x000000ff07077812 */ /* 0x020fe200078ec0ff */
[----:B------:R-:W-:Y:S01]  /*35d0*/  BSSY B1, `(.L_x_42) ;  /* 0x000000b000017945 */ /* 0x000fe20003800000 */
[----:B------:R-:W-:Y:S02]  /*35e0*/  ISETP.LT.OR P3, PT, R29, 0x2, !P0 ;  /* 0x000000021d00780c */ /* 0x000fe40004761670 */
[----:B------:R-:W-:-:S05]  /*35f0*/  F2FP.F16.E5M2.UNPACK_B R7, R7 ;  /* 0x00000007ff07723e */ /* 0x000fca00020004ff */
[----:B------:R-:W-:Y:S01]  /*3600*/  HADD2.F32 R32, -RZ, R7.H0_H0 ;  /* 0x20000007ff207230 */ /* 0x000fe20000004100 */
[----:B------:R-:W-:-:S04]  /*3610*/  PRMT R7, RZ, 0x7610, R7 ;  /* 0x00007610ff077816 */ /* 0x000fc80000000007 */
[----:B------:R-:W-:-:S04]  /*3620*/  FMUL R32, R32, R9 ;  /* 0x0000000920207220 */ /* 0x000fc80000400000 */
[----:B--2---:R-:W-:-:S05]  /*3630*/  FFMA R32, R143, R8, R32 ;  /* 0x000000088f207223 */ /* 0x004fca0000000020 */
[----:B------:R-:W-:-:S05]  /*3640*/  F2FP.SATFINITE.E5M2.F32.PACK_AB_MERGE_C R33, RZ, R32, RZ ;  /* 0x00000020ff21723e */ /* 0x000fca00048060ff */
[----:B------:R1:W-:Y:S01]  /*3650*/  @!P4 STG.E.U8 desc[UR18][R12.64], R33 ;  /* 0x000000210c00c986 */ /* 0x0003e2000c101112 */
[----:B------:R-:W-:Y:S05]  /*3660*/  @P3 BRA `(.L_x_43) ;  /* 0x0000000000043947 */ /* 0x000fea0003800000 */
[----:B------:R2:W5:Y:S02]  /*3670*/  LDG.E.U8 R7, desc[UR18][R24.64+0x1] ;  /* 0x0000011218077981 */ /* 0x000564000c1e1100 */
.L_x_43:
[----:B------:R-:W-:Y:S05]  /*3680*/  BSYNC B1 ;  /* 0x0000000000017941 */ /* 0x000fea0003800000 */
.L_x_42:
[----:B-----5:R-:W-:Y:S01]  /*3690*/  LOP3.LUT R7, R7, 0xff, RZ, 0xc0, !PT ;  /* 0x000000ff07077812 */ /* 0x020fe200078ec0ff */
[----:B------:R-:W-:Y:S01]  /*36a0*/  BSSY B1, `(.L_x_44) ;  /* 0x0000013000017945 */ /* 0x000fe20003800000 */
[----:B-1----:R-:W-:Y:S02]  /*36b0*/  IADD3 R33, P1, R35, 0x8, RZ ;  /* 0x0000000823217810 */ /* 0x002fe40007f3e0ff */
[----:B------:R-:W-:-:S03]  /*36c0*/  F2FP.F16.E5M2.UNPACK_B R7, R7 ;  /* 0x00000007ff07723e */ /* 0x000fc600020004ff */
[----:B------:R-:W-:Y:S01]  /*36d0*/  IMAD.X R27, RZ, RZ, R27, P1 ;  /* 0x000000ffff1b7224 */ /* 0x000fe200008e061b */
[----:B------:R-:W-:Y:S01]  /*36e0*/  ISETP.GE.AND P1, PT, R36, 0x9, PT ;  /* 0x000000092400780c */ /* 0x000fe20003f26270 */
[----:B------:R-:W-:Y:S02]  /*36f0*/  HADD2.F32 R26, -RZ, R7.H0_H0 ;  /* 0x20000007ff1a7230 */ /* 0x000fe40000004100 */
[----:B------:R-:W-:Y:S01]  /*3700*/  IMAD.WIDE.U32 R30, R33, UR6, R30 ;  /* 0x00000006211e7c25 */ /* 0x000fe2000f8e001e */
[----:B------:R-:W-:-:S03]  /*3710*/  ISETP.LT.OR P5, PT, R29, 0x1, !P1 ;  /* 0x000000011d00780c */ /* 0x000fc60004fa1670 */
[----:B------:R-:W-:Y:S01]  /*3720*/  FMUL R7, R26, R9 ;  /* 0x000000091a077220 */ /* 0x000fe20000400000 */
[----:B------:R-:W-:-:S03]  /*3730*/  IMAD R26, R27, UR6, RZ ;  /* 0x000000061b1a7c24 */ /* 0x000fc6000f8e02ff */
[----:B------:R-:W-:Y:S01]  /*3740*/  FFMA R7, R138, R8, R7 ;  /* 0x000000088a077223 */ /* 0x000fe20000000007 */
[----:B------:R-:W-:Y:S01]  /*3750*/  IMAD R33, R33, UR7, R26 ;  /* 0x0000000721217c24 */ /* 0x000fe2000f8e021a */
[----:B------:R-:W-:-:S03]  /*3760*/  IADD3 R26, P4, R30, UR10, RZ ;  /* 0x0000000a1e1a7c10 */ /* 0x000fc6000ff9e0ff */
[----:B------:R-:W-:Y:S02]  /*3770*/  F2FP.SATFINITE.E5M2.F32.PACK_AB_MERGE_C R35, RZ, R7, RZ ;  /* 0x00000007ff23723e */ /* 0x000fe400048060ff */
[----:B------:R-:W-:Y:S02]  /*3780*/  IADD3.X R27, R31, UR11, R33, P4, !PT ;  /* 0x0000000b1f1b7c10 */ /* 0x000fe4000a7fe421 */
[----:B------:R-:W-:Y:S01]  /*3790*/  PRMT R7, RZ, 0x7610, R7 ;  /* 0x00007610ff077816 */ /* 0x000fe20000000007 */
[----:B------:R1:W-:Y:S01]  /*37a0*/  @!P3 STG.E.U8 desc[UR18][R12.64+0x1], R35 ;  /* 0x000001230c00b986 */ /* 0x0003e2000c101112 */
[----:B------:R-:W-:Y:S05]  /*37b0*/  @P5 BRA `(.L_x_45) ;  /* 0x0000000000045947 */ /* 0x000fea0003800000 */
[----:B------:R3:W5:Y:S02]  /*37c0*/  LDG.E.U8 R7, desc[UR18][R26.64] ;  /* 0x000000121a077981 */ /* 0x000764000c1e1100 */
.L_x_45:
[----:B------:R-:W-:Y:S05]  /*37d0*/  BSYNC B1 ;  /* 0x0000000000017941 */ /* 0x000fea0003800000 */
.L_x_44:
[----:B-----5:R-:W-:Y:S01]  /*37e0*/  LOP3.LUT R7, R7, 0xff, RZ, 0xc0, !PT ;  /* 0x000000ff07077812 */ /* 0x020fe200078ec0ff */
[----:B------:R-:W-:Y:S01]  /*37f0*/  BSSY B1, `(.L_x_46) ;  /* 0x000000b000017945 */ /* 0x000fe20003800000 */
[----:B------:R-:W-:Y:S02]  /*3800*/  ISETP.LT.OR P3, PT, R29, 0x2, !P1 ;  /* 0x000000021d00780c */ /* 0x000fe40004f61670 */
[----:B------:R-:W-:-:S05]  /*3810*/  F2FP.F16.E5M2.UNPACK_B R7, R7 ;  /* 0x00000007ff07723e */ /* 0x000fca00020004ff */
[----:B------:R-:W-:Y:S01]  /*3820*/  HADD2.F32 R30, -RZ, R7.H0_H0 ;  /* 0x20000007ff1e7230 */ /* 0x000fe20000004100 */
[----:B------:R-:W-:-:S04]  /*3830*/  PRMT R7, RZ, 0x7610, R7 ;  /* 0x00007610ff077816 */ /* 0x000fc80000000007 */
[----:B------:R-:W-:-:S04]  /*3840*/  FMUL R30, R30, R9 ;  /* 0x000000091e1e7220 */ /* 0x000fc80000400000 */
[----:B------:R-:W-:-:S05]  /*3850*/  FFMA R30, R141, R8, R30 ;  /* 0x000000088d1e7223 */ /* 0x000fca000000001e */
[----:B------:R-:W-:-:S05]  /*3860*/  F2FP.SATFINITE.E5M2.F32.PACK_AB_MERGE_C R31, RZ, R30, RZ ;  /* 0x0000001eff1f723e */ /* 0x000fca00048060ff */
[----:B------:R4:W-:Y:S01]  /*3870*/  @!P5 STG.E.U8 desc[UR18][R10.64], R31 ;  /* 0x0000001f0a00d986 */ /* 0x0009e2000c101112 */
[----:B------:R-:W-:Y:S05]  /*3880*/  @P3 BRA `(.L_x_47) ;  /* 0x0000000000043947 */ /* 0x000fea0003800000 */
[----:B------:R0:W5:Y:S02]  /*3890*/  LDG.E.U8 R7, desc[UR18][R26.64+0x1] ;  /* 0x000001121a077981 */ /* 0x000164000c1e1100 */
.L_x_47:
[----:B------:R-:W-:Y:S05]  /*38a0*/  BSYNC B1 ;  /* 0x0000000000017941 */ /* 0x000fea0003800000 */
.L_x_46:
[----:B-----5:R-:W-:Y:S01]  /*38b0*/  LOP3.LUT R7, R7, 0xff, RZ, 0xc0, !PT ;  /* 0x000000ff07077812 */ /* 0x020fe200078ec0ff */
[----:B------:R-:W-:Y:S01]  /*38c0*/  BSSY B1, `(.L_x_48) ;  /* 0x000000b000017945 */ /* 0x000fe20003800000 */
[----:B------:R-:W-:Y:S02]  /*38d0*/  ISETP.LT.OR P4, PT, R29, 0x9, !P0 ;  /* 0x000000091d00780c */ /* 0x000fe40004781670 */
[----:B------:R-:W-:-:S05]  /*38e0*/  F2FP.F16.E5M2.UNPACK_B R7, R7 ;  /* 0x00000007ff07723e */ /* 0x000fca00020004ff */
[----:B------:R-:W-:-:S05]  /*38f0*/  HADD2.F32 R30, -RZ, R7.H0_H0 ;  /* 0x20000007ff1e7230 */ /* 0x000fca0000004100 */
[----:B------:R-:W-:-:S04]  /*3900*/  FMUL R7, R30, R9 ;  /* 0x000000091e077220 */ /* 0x000fc80000400000 */
[----:B------:R-:W-:-:S05]  /*3910*/  FFMA R7, R136, R8, R7 ;  /* 0x0000000888077223 */ /* 0x000fca0000000007 */
[----:B----4-:R-:W-:Y:S02]  /*3920*/  F2FP.SATFINITE.E5M2.F32.PACK_AB_MERGE_C R31, RZ, R7, RZ ;  /* 0x00000007ff1f723e */ /* 0x010fe400048060ff */
[----:B------:R-:W-:-:S03]  /*3930*/  PRMT R7, RZ, 0x7610, R7 ;  /* 0x00007610ff077816 */ /* 0x000fc60000000007 */
[----:B------:R4:W-:Y:S01]  /*3940*/  @!P3 STG.E.U8 desc[UR18][R10.64+0x1], R31 ;  /* 0x0000011f0a00b986 */ /* 0x0009e2000c101112 */
[----:B------:R-:W-:Y:S05]  /*3950*/  @P4 BRA `(.L_x_49) ;  /* 0x0000000000044947 */ /* 0x000fea0003800000 */
[----:B------:R0:W5:Y:S02]  /*3960*/  LDG.E.U8 R7, desc[UR18][R24.64+0x8] ;  /* 0x0000081218077981 */ /* 0x000164000c1e1100 */
.L_x_49:
[----:B------:R-:W-:Y:S05]  /*3970*/  BSYNC B1 ;  /* 0x0000000000017941 */ /* 0x000fea0003800000 */
.L_x_48:
        /* <DEDUP_REMOVED lines=8> */
[----:B----4-:R-:W-:-:S05]  /*3a00*/  F2FP.SATFINITE.E5M2.F32.PACK_AB_MERGE_C R31, RZ, R30, RZ ;  /* 0x0000001eff1f723e */ /* 0x010fca00048060ff */
[----:B------:R4:W-:Y:S01]  /*3a10*/  @!P4 STG.E.U8 desc[UR18][R12.64+0x8], R31 ;  /* 0x0000081f0c00c986 */ /* 0x0009e2000c101112 */
[----:B------:R-:W-:Y:S05]  /*3a20*/  @P3 BRA `(.L_x_51) ;  /* 0x0000000000043947 */ /* 0x000fea0003800000 */
[----:B------:R0:W5:Y:S02]  /*3a30*/  LDG.E.U8 R7, desc[UR18][R24.64+0x9] ;  /* 0x0000091218077981 */ /* 0x000164000c1e1100 */
.L_x_51:
[----:B------:R-:W-:Y:S05]  /*3a40*/  BSYNC B1 ;  /* 0x0000000000017941 */ /* 0x000fea0003800000 */
.L_x_50:
        /* <DEDUP_REMOVED lines=12> */
.L_x_53:
[----:B------:R-:W-:Y:S05]  /*3b10*/  BSYNC B1 ;  /* 0x0000000000017941 */ /* 0x000fea0003800000 */
.L_x_52:
        /* <DEDUP_REMOVED lines=12> */
.L_x_55:
[----:B------:R-:W-:Y:S05]  /*3be0*/  BSYNC B1 ;  /* 0x0000000000017941 */ /* 0x000fea0003800000 */
.L_x_54:
        /* <DEDUP_REMOVED lines=12> */
.L_x_57:
[----:B------:R-:W-:Y:S05]  /*3cb0*/  BSYNC B1 ;  /* 0x0000000000017941 */ /* 0x000fea0003800000 */
.L_x_56:
        /* <DEDUP_REMOVED lines=12> */
.L_x_59:
[----:B------:R-:W-:Y:S05]  /*3d80*/  BSYNC B1 ;  /* 0x0000000000017941 */ /* 0x000fea0003800000 */
.L_x_58:
        /* <DEDUP_REMOVED lines=12> */
.L_x_61:
[----:B------:R-:W-:Y:S05]  /*3e50*/  BSYNC B1 ;  /* 0x0000000000017941 */ /* 0x000fea0003800000 */
.L_x_60:
        /* <DEDUP_REMOVED lines=12> */
.L_x_63:
[----:B------:R-:W-:Y:S05]  /*3f20*/  BSYNC B1 ;  /* 0x0000000000017941 */ /* 0x000fea0003800000 */
.L_x_62:
        /* <DEDUP_REMOVED lines=12> */
.L_x_65:
[----:B------:R-:W-:Y:S05]  /*3ff0*/  BSYNC B1 ;  /* 0x0000000000017941 */ /* 0x000fea0003800000 */
.L_x_64:
        /* <DEDUP_REMOVED lines=12> */
.L_x_67:
[----:B------:R-:W-:Y:S05]  /*40c0*/  BSYNC B1 ;  /* 0x0000000000017941 */ /* 0x000fea0003800000 */
.L_x_66:
        /* <DEDUP_REMOVED lines=12> */
.L_x_69:
[----:B------:R-:W-:Y:S05]  /*4190*/  BSYNC B1 ;  /* 0x0000000000017941 */ /* 0x000fea0003800000 */
.L_x_68:
        /* <DEDUP_REMOVED lines=12> */
.L_x_71:
[----:B------:R-:W-:Y:S05]  /*4260*/  BSYNC B1 ;  /* 0x0000000000017941 */ /* 0x000fea0003800000 */
.L_x_70:
        /* <DEDUP_REMOVED lines=12> */
.L_x_73:
[----:B------:R-:W-:Y:S05]  /*4330*/  BSYNC B1 ;  /* 0x0000000000017941 */ /* 0x000fea0003800000 */
.L_x_72:
        /* <DEDUP_REMOVED lines=12> */
.L_x_75:
[----:B------:R-:W-:Y:S05]  /*4400*/  BSYNC B1 ;  /* 0x0000000000017941 */ /* 0x000fea0003800000 */
.L_x_74:
        /* <DEDUP_REMOVED lines=12> */
.L_x_77:
[----:B------:R-:W-:Y:S05]  /*44d0*/  BSYNC B1 ;  /* 0x0000000000017941 */ /* 0x000fea0003800000 */
.L_x_76:
        /* <DEDUP_REMOVED lines=12> */
.L_x_79:
[----:B------:R-:W-:Y:S05]  /*45a0*/  BSYNC B1 ;  /* 0x0000000000017941 */ /* 0x000fea0003800000 */
.L_x_78:
        /* <DEDUP_REMOVED lines=12> */
.L_x_81:
[----:B------:R-:W-:Y:S05]  /*4670*/  BSYNC B1 ;  /* 0x0000000000017941 */ /* 0x000fea0003800000 */
.L_x_80:
        /* <DEDUP_REMOVED lines=12> */
.L_x_83:
[----:B------:R-:W-:Y:S05]  /*4740*/  BSYNC B1 ;  /* 0x0000000000017941 */ /* 0x000fea0003800000 */
.L_x_82:
        /* <DEDUP_REMOVED lines=12> */
.L_x_85:
[----:B------:R-:W-:Y:S05]  /*4810*/  BSYNC B1 ;  /* 0x0000000000017941 */ /* 0x000fea0003800000 */
.L_x_84:
        /* <DEDUP_REMOVED lines=12> */
.L_x_87:
[----:B------:R-:W-:Y:S05]  /*48e0*/  BSYNC B1 ;  /* 0x0000000000017941 */ /* 0x000fea0003800000 */
.L_x_86:
        /* <DEDUP_REMOVED lines=12> */
.L_x_89:
[----:B------:R-:W-:Y:S05]  /*49b0*/  BSYNC B1 ;  /* 0x0000000000017941 */ /* 0x000fea0003800000 */
.L_x_88:
        /* <DEDUP_REMOVED lines=12> */
.L_x_91:
[----:B------:R-:W-:Y:S05]  /*4a80*/  BSYNC B1 ;  /* 0x0000000000017941 */ /* 0x000fea0003800000 */
.L_x_90:
        /* <DEDUP_REMOVED lines=12> */
.L_x_93:
[----:B------:R-:W-:Y:S05]  /*4b50*/  BSYNC B1 ;  /* 0x0000000000017941 */ /* 0x000fea0003800000 */
.L_x_92:
        /* <DEDUP_REMOVED lines=12> */
.L_x_95:
[----:B------:R-:W-:Y:S05]  /*4c20*/  BSYNC B1 ;  /* 0x0000000000017941 */ /* 0x000fea0003800000 */
.L_x_94:
        /* <DEDUP_REMOVED lines=12> */
.L_x_97:
[----:B------:R-:W-:Y:S05]  /*4cf0*/  BSYNC B1 ;  /* 0x0000000000017941 */ /* 0x000fea0003800000 */
.L_x_96:
        /* <DEDUP_REMOVED lines=12> */
.L_x_99:
[----:B------:R-:W-:Y:S05]  /*4dc0*/  BSYNC B1 ;  /* 0x0000000000017941 */ /* 0x000fea0003800000 */
.L_x_98:
        /* <DEDUP_REMOVED lines=12> */
.L_x_101:
[----:B------:R-:W-:Y:S05]  /*4e90*/  BSYNC B1 ;  /* 0x0000000000017941 */ /* 0x000fea0003800000 */
.L_x_100:
        /* <DEDUP_REMOVED lines=12> */
.L_x_103:
[----:B------:R-:W-:Y:S05]  /*4f60*/  BSYNC B1 ;  /* 0x0000000000017941 */ /* 0x000fea0003800000 */
.L_x_102:
        /* <DEDUP_REMOVED lines=12> */
.L_x_105:
[----:B------:R-:W-:Y:S05]  /*5030*/  BSYNC B1 ;  /* 0x0000000000017941 */ /* 0x000fea0003800000 */
.L_x_104:
        /* <DEDUP_REMOVED lines=12> */
.L_x_107:
[----:B------:R-:W-:Y:S05]  /*5100*/  BSYNC B1 ;  /* 0x0000000000017941 */ /* 0x000fea0003800000 */
.L_x_106:
        /* <DEDUP_REMOVED lines=12> */
.L_x_109:
[----:B------:R-:W-:Y:S05]  /*51d0*/  BSYNC B1 ;  /* 0x0000000000017941 */ /* 0x000fea0003800000 */
.L_x_108:
        /* <DEDUP_REMOVED lines=12> */
.L_x_111:
[----:B------:R-:W-:Y:S05]  /*52a0*/  BSYNC B1 ;  /* 0x0000000000017941 */ /* 0x000fea0003800000 */
.L_x_110:
        /* <DEDUP_REMOVED lines=12> */
.L_x_113:
[----:B------:R-:W-:Y:S05]  /*5370*/  BSYNC B1 ;  /* 0x0000000000017941 */ /* 0x000fea0003800000 */
.L_x_112:
        /* <DEDUP_REMOVED lines=12> */
.L_x_115:
[----:B------:R-:W-:Y:S05]  /*5440*/  BSYNC B1 ;  /* 0x0000000000017941 */ /* 0x000fea0003800000 */
.L_x_114:
        /* <DEDUP_REMOVED lines=12> */
.L_x_117:
[----:B------:R-:W-:Y:S05]  /*5510*/  BSYNC B1 ;  /* 0x0000000000017941 */ /* 0x000fea0003800000 */
.L_x_116:
        /* <DEDUP_REMOVED lines=12> */
.L_x_119:
[----:B------:R-:W-:Y:S05]  /*55e0*/  BSYNC B1 ;  /* 0x0000000000017941 */ /* 0x000fea0003800000 */
.L_x_118:
        /* <DEDUP_REMOVED lines=12> */
.L_x_121:
[----:B------:R-:W-:Y:S05]  /*56b0*/  BSYNC B1 ;  /* 0x0000000000017941 */ /* 0x000fea0003800000 */
.L_x_120:
        /* <DEDUP_REMOVED lines=12> */
.L_x_123:
[----:B------:R-:W-:Y:S05]  /*5780*/  BSYNC B1 ;  /* 0x0000000000017941 */ /* 0x000fea0003800000 */
.L_x_122:
        /* <DEDUP_REMOVED lines=12> */
.L_x_125:
[----:B------:R-:W-:Y:S05]  /*5850*/  BSYNC B1 ;  /* 0x0000000000017941 */ /* 0x000fea0003800000 */
.L_x_124:
        /* <DEDUP_REMOVED lines=12> */
.L_x_127:
[----:B------:R-:W-:Y:S05]  /*5920*/  BSYNC B1 ;  /* 0x0000000000017941 */ /* 0x000fea0003800000 */
.L_x_126:
        /* <DEDUP_REMOVED lines=12> */
.L_x_129:
[----:B------:R-:W-:Y:S05]  /*59f0*/  BSYNC B1 ;  /* 0x0000000000017941 */ /* 0x000fea0003800000 */
.L_x_128:
        /* <DEDUP_REMOVED lines=12> */
.L_x_131:
[----:B------:R-:W-:Y:S05]  /*5ac0*/  BSYNC B1 ;  /* 0x0000000000017941 */ /* 0x000fea0003800000 */
.L_x_130:
        /* <DEDUP_REMOVED lines=12> */
.L_x_133:
[----:B------:R-:W-:Y:S05]  /*5b90*/  BSYNC B1 ;  /* 0x0000000000017941 */ /* 0x000fea0003800000 */
.L_x_132:
        /* <DEDUP_REMOVED lines=12> */
.L_x_135:
[----:B------:R-:W-:Y:S05]  /*5c60*/  BSYNC B1 ;  /* 0x0000000000017941 */ /* 0x000fea0003800000 */
.L_x_134:
        /* <DEDUP_REMOVED lines=12> */
.L_x_137:
[----:B------:R-:W-:Y:S05]  /*5d30*/  BSYNC B1 ;  /* 0x0000000000017941 */ /* 0x000fea0003800000 */
.L_x_136:
        /* <DEDUP_REMOVED lines=12> */
.L_x_139:
[----:B------:R-:W-:Y:S05]  /*5e00*/  BSYNC B1 ;  /* 0x0000000000017941 */ /* 0x000fea0003800000 */
.L_x_138:
        /* <DEDUP_REMOVED lines=12> */
.L_x_141:
[----:B------:R-:W-:Y:S05]  /*5ed0*/  BSYNC B1 ;  /* 0x0000000000017941 */ /* 0x000fea0003800000 */
.L_x_140:
        /* <DEDUP_REMOVED lines=12> */
.L_x_143:
[----:B------:R-:W-:Y:S05]  /*5fa0*/  BSYNC B1 ;  /* 0x0000000000017941 */ /* 0x000fea0003800000 */
.L_x_142:
        /* <DEDUP_REMOVED lines=12> */
.L_x_145:
[----:B------:R-:W-:Y:S05]  /*6070*/  BSYNC B1 ;  /* 0x0000000000017941 */ /* 0x000fea0003800000 */
.L_x_144:
        /* <DEDUP_REMOVED lines=12> */
.L_x_147:
[----:B------:R-:W-:Y:S05]  /*6140*/  BSYNC B1 ;  /* 0x0000000000017941 */ /* 0x000fea0003800000 */
.L_x_146:
        /* <DEDUP_REMOVED lines=12> */
.L_x_149:
[----:B------:R-:W-:Y:S05]  /*6210*/  BSYNC B1 ;  /* 0x0000000000017941 */ /* 0x000fea0003800000 */
.L_x_148:
        /* <DEDUP_REMOVED lines=12> */
.L_x_151:
[----:B------:R-:W-:Y:S05]  /*62e0*/  BSYNC B1 ;  /* 0x0000000000017941 */ /* 0x000fea0003800000 */
.L_x_150:
        /* <DEDUP_REMOVED lines=12> */
.L_x_153:
[----:B------:R-:W-:Y:S05]  /*63b0*/  BSYNC B1 ;  /* 0x0000000000017941 */ /* 0x000fea0003800000 */
.L_x_152:
        /* <DEDUP_REMOVED lines=12> */
.L_x_155:
[----:B------:R-:W-:Y:S05]  /*6480*/  BSYNC B1 ;  /* 0x0000000000017941 */ /* 0x000fea0003800000 */
.L_x_154:
        /* <DEDUP_REMOVED lines=12> */
.L_x_157:
[----:B------:R-:W-:Y:S05]  /*6550*/  BSYNC B1 ;  /* 0x0000000000017941 */ /* 0x000fea0003800000 */
.L_x_156:
        /* <DEDUP_REMOVED lines=8> */
[----:B0-----:R-:W-:-:S05]  /*65e0*/  F2FP.SATFINITE.E5M2.F32.PACK_AB_MERGE_C R19, RZ, R20, RZ ;  /* 0x00000014ff13723e */ /* 0x001fca00048060ff */
[----:B------:R0:W-:Y:S01]  /*65f0*/  @!P4 STG.E.U8 desc[UR18][R10.64+0x70], R19 ;  /* 0x000070130a00c986 */ /* 0x0001e2000c101112 */
[----:B------:R-:W-:Y:S05]  /*6600*/  @P3 BRA `(.L_x_159) ;  /* 0x0000000000043947 */ /* 0x000fea0003800000 */
[----:B------:R0:W5:Y:S02]  /*6610*/  LDG.E.U8 R7, desc[UR18][R26.64+0x71] ;  /* 0x000071121a077981 */ /* 0x000164000c1e1100 */
.L_x_159:
[----:B------:R-:W-:Y:S05]  /*6620*/  BSYNC B1 ;  /* 0x0000000000017941 */ /* 0x000fea0003800000 */
.L_x_158:
[----:B-----5:R-:W-:Y:S01]  /*6630*/  LOP3.LUT R7, R7, 0xff, RZ, 0xc0, !PT ;  /* 0x000000ff07077812 */ /* 0x020fe200078ec0ff */
[----:B------:R-:W-:Y:S01]  /*6640*/  BSSY B1, `(.L_x_160) ;  /* 0x000000b000017945 */ /* 0x000fe20003800000 */
[----:B------:R-:W-:Y:S02]  /*6650*/  ISETP.LT.OR P4, PT, R29, 0x79, !P0 ;  /* 0x000000791d00780c */ /* 0x000fe40004781670 */
[----:B------:R-:W-:-:S05]  /*6660*/  F2FP.F16.E5M2.UNPACK_B R7, R7 ;  /* 0x00000007ff07723e */ /* 0x000fca00020004ff */
[----:B------:R-:W-:-:S05]  /*6670*/  HADD2.F32 R20, -RZ, R7.H0_H0 ;  /* 0x20000007ff147230 */ /* 0x000fca0000004100 */
[----:B------:R-:W-:-:S04]  /*6680*/  FMUL R7, R20, R9 ;  /* 0x0000000914077220 */ /* 0x000fc80000400000 */
[----:B------:R-:W-:-:S05]  /*6690*/  FFMA R7, R18, R8, R7 ;  /* 0x0000000812077223 */ /* 0x000fca0000000007 */
[----:B0-----:R-:W-:Y:S02]  /*66a0*/  F2FP.SATFINITE.E5M2.F32.PACK_AB_MERGE_C R19, RZ, R7, RZ ;  /* 0x00000007ff13723e */ /* 0x001fe400048060ff */
[----:B------:R-:W-:-:S03]  /*66b0*/  PRMT R7, RZ, 0x7610, R7 ;  /* 0x00007610ff077816 */ /* 0x000fc60000000007 */
[----:B------:R0:W-:Y:S01]  /*66c0*/  @!P3 STG.E.U8 desc[UR18][R10.64+0x71], R19 ;  /* 0x000071130a00b986 */ /* 0x0001e2000c101112 */
[----:B------:R-:W-:Y:S05]  /*66d0*/  @P4 BRA `(.L_x_161) ;  /* 0x0000000000044947 */ /* 0x000fea0003800000 */
[----:B------:R0:W5:Y:S02]  /*66e0*/  LDG.E.U8 R7, desc[UR18][R24.64+0x78] ;  /* 0x0000781218077981 */ /* 0x000164000c1e1100 */
.L_x_161:
[----:B------:R-:W-:Y:S05]  /*66f0*/  BSYNC B1 ;  /* 0x0000000000017941 */ /* 0x000fea0003800000 */
.L_x_160:
        /* <DEDUP_REMOVED lines=12> */
.L_x_163:
[----:B------:R-:W-:Y:S05]  /*67c0*/  BSYNC B1 ;  /* 0x0000000000017941 */ /* 0x000fea0003800000 */
.L_x_162:
        /* <DEDUP_REMOVED lines=12> */
.L_x_165:
[----:B------:R-:W-:Y:S05]  /*6890*/  BSYNC B1 ;  /* 0x0000000000017941 */ /* 0x000fea0003800000 */
.L_x_164:
[----:B-----5:R-:W-:Y:S01]  /*68a0*/  LOP3.LUT R7, R7, 0xff, RZ, 0xc0, !PT ;  /* 0x000000ff07077812 */ /* 0x020fe200078ec0ff */
[----:B------:R-:W-:Y:S01]  /*68b0*/  BSSY B1, `(.L_x_166) ;  /* 0x000000b000017945 */ /* 0x000fe20003800000 */
[----:B------:R-:W-:Y:S02]  /*68c0*/  ISETP.LT.OR P1, PT, R29, 0x7a, !P1 ;  /* 0x0000007a1d00780c */ /* 0x000fe40004f21670 */
[----:B------:R-:W-:-:S05]  /*68d0*/  F2FP.F16.E5M2.UNPACK_B R7, R7 ;  /* 0x00000007ff07723e */ /* 0x000fca00020004ff */
[----:B01----:R-:W-:Y:S01]  /*68e0*/  HADD2.F32 R12, -RZ, R7.H0_H0 ;  /* 0x20000007ff0c7230 */ /* 0x003fe20000004100 */
[----:B------:R-:W-:-:S04]  /*68f0*/  PRMT R7, RZ, 0x7610, R7 ;  /* 0x00007610ff077816 */ /* 0x000fc80000000007 */
[----:B------:R-:W-:-:S04]  /*6900*/  FMUL R12, R12, R9 ;  /* 0x000000090c0c7220 */ /* 0x000fc80000400000 */
[----:B------:R-:W-:-:S05]  /*6910*/  FFMA R12, R17, R8, R12 ;  /* 0x00000008110c7223 */ /* 0x000fca000000000c */
[----:B------:R-:W-:-:S05]  /*6920*/  F2FP.SATFINITE.E5M2.F32.PACK_AB_MERGE_C R13, RZ, R12, RZ ;  /* 0x0000000cff0d723e */ /* 0x000fca00048060ff */
[----:B------:R0:W-:Y:S01]  /*6930*/  @!P3 STG.E.U8 desc[UR18][R10.64+0x78], R13 ;  /* 0x0000780d0a00b986 */ /* 0x0001e2000c101112 */
[----:B------:R-:W-:Y:S05]  /*6940*/  @P1 BRA `(.L_x_167) ;  /* 0x0000000000041947 */ /* 0x000fea0003800000 */
[----:B------:R1:W5:Y:S02]  /*6950*/  LDG.E.U8 R7, desc[UR18][R26.64+0x79] ;  /* 0x000079121a077981 */ /* 0x000364000c1e1100 */
.L_x_167:
[----:B------:R-:W-:Y:S05]  /*6960*/  BSYNC B1 ;  /* 0x0000000000017941 */ /* 0x000fea0003800000 */
.L_x_166:
[----:B------:R-:W-:Y:S05]  /*6970*/  @P1 BRA `(.L_x_168) ;  /* 0x0000001000281947 */ /* 0x000fea0003800000 */
[----:B-----5:R-:W-:-:S04]  /*6980*/  LOP3.LUT R7, R7, 0xff, RZ, 0xc0, !PT ;  /* 0x000000ff07077812 */ /* 0x020fc800078ec0ff */
[----:B------:R-:W-:-:S05]  /*6990*/  F2FP.F16.E5M2.UNPACK_B R7, R7 ;  /* 0x00000007ff07723e */ /* 0x000fca00020004ff */
[----:B------:R-:W-:-:S05]  /*69a0*/  HADD2.F32 R12, -RZ, R7.H0_H0 ;  /* 0x20000007ff0c7230 */ /* 0x000fca0000004100 */
[----:B------:R-:W-:-:S04]  /*69b0*/  FMUL R7, R12, R9 ;  /* 0x000000090c077220 */ /* 0x000fc80000400000 */
[----:B------:R-:W-:-:S05]  /*69c0*/  FFMA R7, R16, R8, R7 ;  /* 0x0000000810077223 */ /* 0x000fca0000000007 */
[----:B------:R-:W-:-:S05]  /*69d0*/  F2FP.SATFINITE.E5M2.F32.PACK_AB_MERGE_C R7, RZ, R7, RZ ;  /* 0x00000007ff07723e */ /* 0x000fca00048060ff */
[----:B------:R0:W-:Y:S01]  /*69e0*/  STG.E.U8 desc[UR18][R10.64+0x79], R7 ;  /* 0x000079070a007986 */ /* 0x0001e2000c101112 */
[----:B------:R-:W-:Y:S05]  /*69f0*/  BRA `(.L_x_168) ;  /* 0x0000001000087947 */ /* 0x000fea0003800000 */
.L_x_39:
[----:B------:R-:W-:Y:S01]  /*6a00*/  ISETP.GE.AND P1, PT, R36, 0x1, PT ;  /* 0x000000012400780c */ /* 0x000fe20003f26270 */
[-C--:B--2---:R-:W-:Y:S01]  /*6a10*/  FMUL R143, R143, R8.reuse ;  /* 0x000000088f8f7220 */ /* 0x084fe20000400000 */
[-C--:B------:R-:W-:Y:S01]  /*6a20*/  FMUL R138, R138, R8.reuse ;  /* 0x000000088a8a7220 */ /* 0x080fe20000400000 */
[----:B------:R-:W-:Y:S01]  /*6a30*/  ISETP.GE.AND P0, PT, R36, 0x9, PT ;  /* 0x000000092400780c */ /* 0x000fe20003f06270 */
[-C--:B------:R-:W-:Y:S01]  /*6a40*/  FMUL R141, R141, R8.reuse ;  /* 0x000000088d8d7220 */ /* 0x080fe20000400000 */
[C---:B------:R-:W-:Y:S01]  /*6a50*/  ISETP.LT.OR P4, PT, R29.reuse, 0x1, !P1 ;  /* 0x000000011d00780c */ /* 0x040fe20004f81670 */
[-C--:B------:R-:W-:Y:S01]  /*6a60*/  FMUL R136, R136, R8.reuse ;  /* 0x0000000888887220 */ /* 0x080fe20000400000 */
[----:B------:R-:W-:Y:S01]  /*6a70*/  ISETP.LT.OR P5, PT, R29, 0x2, !P1 ;  /* 0x000000021d00780c */ /* 0x000fe20004fa1670 */
[-C--:B------:R-:W-:Y:S01]  /*6a80*/  FMUL R139, R139, R8.reuse ;  /* 0x000000088b8b7220 */ /* 0x080fe20000400000 */
[----:B------:R-:W-:Y:S01]  /*6a90*/  F2FP.SATFINITE.E5M2.F32.PACK_AB_MERGE_C R143, RZ, R143, RZ ;  /* 0x0000008fff8f723e */ /* 0x000fe200048060ff */
[----:B------:R-:W-:Y:S01]  /*6aa0*/  FMUL R134, R134, R8 ;  /* 0x0000000886867220 */ /* 0x000fe20000400000 */
[----:B------:R-:W-:Y:S01]  /*6ab0*/  F2FP.SATFINITE.E5M2.F32.PACK_AB_MERGE_C R7, RZ, R138, RZ ;  /* 0x0000008aff07723e */ /* 0x000fe200048060ff */
[-C--:B------:R-:W-:Y:S01]  /*6ac0*/  FMUL R137, R137, R8.reuse ;  /* 0x0000000889897220 */ /* 0x080fe20000400000 */
[C---:B------:R-:W-:Y:S01]  /*6ad0*/  ISETP.LT.OR P3, PT, R29.reuse, 0x1, !P0 ;  /* 0x000000011d00780c */ /* 0x040fe20004761670 */
[-C--:B------:R-:W-:Y:S01]  /*6ae0*/  FMUL R132, R132, R8.reuse ;  /* 0x0000000884847220 */ /* 0x080fe20000400000 */
[----:B------:R-:W-:Y:S01]  /*6af0*/  ISETP.LT.OR P6, PT, R29, 0xa, !P1 ;  /* 0x0000000a1d00780c */ /* 0x000fe20004fc1670 */
[-C--:B------:R-:W-:Y:S01]  /*6b00*/  FMUL R135, R135, R8.reuse ;  /* 0x0000000887877220 */ /* 0x080fe20000400000 */
[----:B------:R-:W-:Y:S01]  /*6b10*/  F2FP.SATFINITE.E5M2.F32.PACK_AB_MERGE_C R141, RZ, R141, RZ ;  /* 0x0000008dff8d723e */ /* 0x000fe200048060ff */
[----:B------:R-:W-:Y:S01]  /*6b20*/  @!P4 STG.E.U8 desc[UR18][R12.64], R143 ;  /* 0x0000008f0c00c986 */ /* 0x000fe2000c101112 */
[C---:B------:R-:W-:Y:S01]  /*6b30*/  ISETP.LT.OR P4, PT, R29.reuse, 0x2, !P0 ;  /* 0x000000021d00780c */ /* 0x040fe20004781670 */
[----:B------:R-:W-:Y:S01]  /*6b40*/  FMUL R130, R130, R8 ;  /* 0x0000000882827220 */ /* 0x000fe20000400000 */
[----:B------:R-:W-:Y:S01]  /*6b50*/  F2FP.SATFINITE.E5M2.F32.PACK_AB_MERGE_C R25, RZ, R136, RZ ;  /* 0x00000088ff19723e */ /* 0x000fe200048060ff */
[----:B------:R0:W-:Y:S01]  /*6b60*/  @!P5 STG.E.U8 desc[UR18][R12.64+0x1], R7 ;  /* 0x000001070c00d986 */ /* 0x0001e2000c101112 */
[----:B------:R-:W-:Y:S01]  /*6b70*/  ISETP.LT.OR P5, PT, R29, 0x9, !P1 ;  /* 0x000000091d00780c */ /* 0x000fe20004fa1670 */
[-C--:B------:R-:W-:Y:S01]  /*6b80*/  FMUL R133, R133, R8.reuse ;  /* 0x0000000885857220 */ /* 0x080fe20000400000 */
[----:B------:R-:W-:Y:S01]  /*6b90*/  F2FP.SATFINITE.E5M2.F32.PACK_AB_MERGE_C R139, RZ, R139, RZ ;  /* 0x0000008bff8b723e */ /* 0x000fe200048060ff */
[----:B------:R-:W-:Y:S01]  /*6ba0*/  @!P3 STG.E.U8 desc[UR18][R10.64], R141 ;  /* 0x0000008d0a00b986 */ /* 0x000fe2000c101112 */
[----:B------:R-:W-:Y:S01]  /*6bb0*/  ISETP.LT.OR P3, PT, R29, 0x9, !P0 ;  /* 0x000000091d00780c */ /* 0x000fe20004761670 */
[-C--:B------:R-:W-:Y:S01]  /*6bc0*/  FMUL R128, R128, R8.reuse ;  /* 0x0000000880807220 */ /* 0x080fe20000400000 */
[----:B------:R-:W-:Y:S01]  /*6bd0*/  F2FP.SATFINITE.E5M2.F32.PACK_AB_MERGE_C R137, RZ, R137, RZ ;  /* 0x00000089ff89723e */ /* 0x000fe200048060ff */
[-C--:B------:R-:W-:Y:S01]  /*6be0*/  FMUL R131, R131, R8.reuse ;  /* 0x0000000883837220 */ /* 0x080fe20000400000 */
[----:B------:R-:W-:Y:S01]  /*6bf0*/  F2FP.SATFINITE.E5M2.F32.PACK_AB_MERGE_C R135, RZ, R135, RZ ;  /* 0x00000087ff87723e */ /* 0x000fe200048060ff */
[----:B------:R1:W-:Y:S01]  /*6c00*/  @!P4 STG.E.U8 desc[UR18][R10.64+0x1], R25 ;  /* 0x000001190a00c986 */ /* 0x0003e2000c101112 */
[C---:B------:R-:W-:Y:S01]  /*6c10*/  ISETP.LT.OR P4, PT, R29.reuse, 0xa, !P0 ;  /* 0x0000000a1d00780c */ /* 0x040fe20004781670 */
[----:B------:R-:W-:Y:S01]  /*6c20*/  FMUL R126, R126, R8 ;  /* 0x000000087e7e7220 */ /* 0x000fe20000400000 */
[----:B0-----:R-:W-:Y:S01]  /*6c30*/  F2FP.SATFINITE.E5M2.F32.PACK_AB_MERGE_C R7, RZ, R134, RZ ;  /* 0x00000086ff07723e */ /* 0x001fe200048060ff */
[----:B------:R-:W-:Y:S01]  /*6c40*/  @!P5 STG.E.U8 desc[UR18][R12.64+0x8], R139 ;  /* 0x0000088b0c00d986 */ /* 0x000fe2000c101112 */
[----:B------:R-:W-:Y:S01]  /*6c50*/  ISETP.LT.OR P5, PT, R29, 0x11, !P1 ;  /* 0x000000111d00780c */ /* 0x000fe20004fa1670 */
[-C--:B------:R-:W-:Y:S01]  /*6c60*/  FMUL R129, R129, R8.reuse ;  /* 0x0000000881817220 */ /* 0x080fe20000400000 */
[----:B------:R-:W-:Y:S01]  /*6c70*/  F2FP.SATFINITE.E5M2.F32.PACK_AB_MERGE_C R133, RZ, R133, RZ ;  /* 0x00000085ff85723e */ /* 0x000fe200048060ff */
[----:B------:R0:W-:Y:S01]  /*6c80*/  @!P6 STG.E.U8 desc[UR18][R12.64+0x9], R7 ;  /* 0x000009070c00e986 */ /* 0x0001e2000c101112 */
[----:B------:R-:W-:Y:S01]  /*6c90*/  ISETP.LT.OR P6, PT, R29, 0x12, !P1 ;  /* 0x000000121d00780c */ /* 0x000fe20004fc1670 */
[----:B------:R-:W-:Y:S01]  /*6ca0*/  FMUL R124, R124, R8 ;  /* 0x000000087c7c7220 */ /* 0x000fe20000400000 */
[----:B------:R-:W-:Y:S01]  /*6cb0*/  F2FP.SATFINITE.E5M2.F32.PACK_AB_MERGE_C R131, RZ, R131, RZ ;  /* 0x00000083ff83723e */ /* 0x000fe200048060ff */
[----:B------:R-:W-:Y:S01]  /*6cc0*/  @!P3 STG.E.U8 desc[UR18][R10.64+0x8], R137 ;  /* 0x000008890a00b986 */ /* 0x000fe2000c101112 */
[----:B-1----:R-:W-:Y:S01]  /*6cd0*/  F2FP.SATFINITE.E5M2.F32.PACK_AB_MERGE_C R25, RZ, R132, RZ ;  /* 0x00000084ff19723e */ /* 0x002fe200048060ff */
[-C--:B------:R-:W-:Y:S01]  /*6ce0*/  FMUL R127, R127, R8.reuse ;  /* 0x000000087f7f7220 */ /* 0x080fe20000400000 */
[C---:B------:R-:W-:Y:S01]  /*6cf0*/  ISETP.LT.OR P3, PT, R29.reuse, 0x11, !P0 ;  /* 0x000000111d00780c */ /* 0x040fe20004761670 */
[-C--:B------:R-:W-:Y:S01]  /*6d00*/  FMUL R122, R122, R8.reuse ;  /* 0x000000087a7a7220 */ /* 0x080fe20000400000 */
[----:B------:R-:W-:Y:S01]  /*6d10*/  F2FP.SATFINITE.E5M2.F32.PACK_AB_MERGE_C R129, RZ, R129, RZ ;  /* 0x00000081ff81723e */ /* 0x000fe200048060ff */
[----:B------:R1:W-:Y:S01]  /*6d20*/  @!P4 STG.E.U8 desc[UR18][R10.64+0x9], R25 ;  /* 0x000009190a00c986 */ /* 0x0003e2000c101112 */
[----:B------:R-:W-:Y:S01]  /*6d30*/  ISETP.LT.OR P4, PT, R29, 0x12, !P0 ;  /* 0x000000121d00780c */ /* 0x000fe20004781670 */
[----:B------:R-:W-:Y:S01]  /*6d40*/  FMUL R125, R125, R8 ;  /* 0x000000087d7d7220 */ /* 0x000fe20000400000 */
[----:B0-----:R-:W-:Y:S01]  /*6d50*/  F2FP.SATFINITE.E5M2.F32.PACK_AB_MERGE_C R7, RZ, R130, RZ ;  /* 0x00000082ff07723e */ /* 0x001fe200048060ff */
[----:B------:R-:W-:Y:S01]  /*6d60*/  @!P5 STG.E.U8 desc[UR18][R12.64+0x10], R135 ;  /* 0x000010870c00d986 */ /* 0x000fe2000c101112 */
[C---:B------:R-:W-:Y:S01]  /*6d70*/  ISETP.LT.OR P5, PT, R29.reuse, 0x19, !P1 ;  /* 0x000000191d00780c */ /* 0x040fe20004fa1670 */
[-C--:B------:R-:W-:Y:S01]  /*6d80*/  FMUL R120, R120, R8.reuse ;  /* 0x0000000878787220 */ /* 0x080fe20000400000 */
[----:B------:R-:W-:Y:S01]  /*6d90*/  F2FP.SATFINITE.E5M2.F32.PACK_AB_MERGE_C R127, RZ, R127, RZ ;  /* 0x0000007fff7f723e */ /* 0x000fe200048060ff */
[----:B------:R0:W-:Y:S01]  /*6da0*/  @!P6 STG.E.U8 desc[UR18][R12.64+0x11], R7 ;  /* 0x000011070c00e986 */ /* 0x0001e2000c101112 */
[----:B------:R-:W-:Y:S01]  /*6db0*/  ISETP.LT.OR P6, PT, R29, 0x1a, !P1 ;  /* 0x0000001a1d00780c */ /* 0x000fe20004fc1670 */
[-C--:B------:R-:W-:Y:S01]  /*6dc0*/  FMUL R123, R123, R8.reuse ;  /* 0x000000087b7b7220 */ /* 0x080fe20000400000 */
[----:B------:R-:W-:Y:S01]  /*6dd0*/  FMUL R118, R118, R8 ;  /* 0x0000000876767220 */ /* 0x000fe20000400000 */
[----:B-1----:R-:W-:Y:S01]  /*6de0*/  F2FP.SATFINITE.E5M2.F32.PACK_AB_MERGE_C R25, RZ, R128, RZ ;  /* 0x00000080ff19723e */ /* 0x002fe200048060ff */
[----:B------:R-:W-:Y:S01]  /*6df0*/  @!P3 STG.E.U8 desc[UR18][R10.64+0x10], R133 ;  /* 0x000010850a00b986 */ /* 0x000fe2000c101112 */
[----:B------:R-:W-:Y:S01]  /*6e00*/  ISETP.LT.OR P3, PT, R29, 0x19, !P0 ;  /* 0x000000191d00780c */ /* 0x000fe20004761670 */
        /* <DEDUP_REMOVED lines=35> */
[----:B------:R-:W-:Y:S01]  /*7040*/  ISETP.LT.OR P3, PT, R29, 0x29, !P0 ;  /* 0x000000291d00780c */ /* 0x000fe20004761670 */
[-C--:B------:R-:W-:Y:S01]  /*7050*/  FMUL R111, R111, R8.reuse ;  /* 0x000000086f6f7220 */ /* 0x080fe20000400000 */
[-C--:B------:R-:W-:Y:S01]  /*7060*/  FMUL R106, R106, R8.reuse ;  /* 0x000000086a6a7220 */ /* 0x080fe20000400000 */
        /* <DEDUP_REMOVED lines=104> */
[----:B------:R-:W-:-:S02]  /*76f0*/  ISETP.LT.OR P3, PT, R29, 0x59, !P0 ;  /* 0x000000591d00780c */ /* 0x000fc40004761670 */
[----:B------:R-:W-:Y:S01]  /*7700*/  F2FP.SATFINITE.E5M2.F32.PACK_AB_MERGE_C R21, RZ, R21, RZ ;  /* 0x00000015ff15723e */ /* 0x000fe200048060ff */
[----:B------:R1:W-:Y:S01]  /*7710*/  @!P4 STG.E.U8 desc[UR18][R10.64+0x51], R25 ;  /* 0x000051190a00c986 */ /* 0x0003e2000c101112 */
[C---:B------:R-:W-:Y:S02]  /*7720*/  ISETP.LT.OR P4, PT, R29.reuse, 0x5a, !P0 ;  /* 0x0000005a1d00780c */ /* 0x040fe40004781670 */
[----:B0-----:R-:W-:Y:S01]  /*7730*/  F2FP.SATFINITE.E5M2.F32.PACK_AB_MERGE_C R7, RZ, R94, RZ ;  /* 0x0000005eff07723e */ /* 0x001fe200048060ff */
[----:B------:R-:W-:Y:S01]  /*7740*/  @!P5 STG.E.U8 desc[UR18][R12.64+0x58], R99 ;  /* 0x000058630c00d986 */ /* 0x000fe2000c101112 */
[C---:B------:R-:W-:Y:S02]  /*7750*/  ISETP.LT.OR P5, PT, R29.reuse, 0x61, !P1 ;  /* 0x000000611d00780c */ /* 0x040fe40004fa1670 */
[----:B------:R-:W-:Y:S01]  /*7760*/  F2FP.SATFINITE.E5M2.F32.PACK_AB_MERGE_C R15, RZ, R15, RZ ;  /* 0x0000000fff0f723e */ /* 0x000fe200048060ff */
[----:B------:R0:W-:Y:S01]  /*7770*/  @!P6 STG.E.U8 desc[UR18][R12.64+0x59], R7 ;  /* 0x000059070c00e986 */ /* 0x0001e2000c101112 */
[----:B------:R-:W-:-:S02]  /*7780*/  ISETP.LT.OR P6, PT, R29, 0x62, !P1 ;  /* 0x000000621d00780c */ /* 0x000fc40004fc1670 */
[----:B------:R-:W-:Y:S01]  /*7790*/  F2FP.SATFINITE.E5M2.F32.PACK_AB_MERGE_C R17, RZ, R17, RZ ;  /* 0x00000011ff11723e */ /* 0x000fe200048060ff */
[----:B------:R-:W-:Y:S01]  /*77a0*/  @!P3 STG.E.U8 desc[UR18][R10.64+0x58], R97 ;  /* 0x000058610a00b986 */ /* 0x000fe2000c101112 */
[----:B-1----:R-:W-:Y:S02]  /*77b0*/  F2FP.SATFINITE.E5M2.F32.PACK_AB_MERGE_C R25, RZ, R92, RZ ;  /* 0x0000005cff19723e */ /* 0x002fe400048060ff */
[----:B------:R-:W-:-:S03]  /*77c0*/  ISETP.LT.OR P3, PT, R29, 0x61, !P0 ;  /* 0x000000611d00780c */ /* 0x000fc60004761670 */
[----:B------:R1:W-:Y:S01]  /*77d0*/  @!P4 STG.E.U8 desc[UR18][R10.64+0x59], R25 ;  /* 0x000059190a00c986 */ /* 0x0003e2000c101112 */
[C---:B------:R-:W-:Y:S02]  /*77e0*/  ISETP.LT.OR P4, PT, R29.reuse, 0x62, !P0 ;  /* 0x000000621d00780c */ /* 0x040fe40004781670 */
[----:B0-----:R-:W-:Y:S01]  /*77f0*/  F2FP.SATFINITE.E5M2.F32.PACK_AB_MERGE_C R7, RZ, R90, RZ ;  /* 0x0000005aff07723e */ /* 0x001fe200048060ff */
[----:B------:R-:W-:Y:S01]  /*7800*/  @!P5 STG.E.U8 desc[UR18][R12.64+0x60], R93 ;  /* 0x0000605d0c00d986 */ /* 0x000fe2000c101112 */
[----:B------:R-:W-:-:S03]  /*7810*/  ISETP.LT.OR P5, PT, R29, 0x69, !P1 ;  /* 0x000000691d00780c */ /* 0x000fc60004fa1670 */
[----:B------:R0:W-:Y:S01]  /*7820*/  @!P6 STG.E.U8 desc[UR18][R12.64+0x61], R7 ;  /* 0x000061070c00e986 */ /* 0x0001e2000c101112 */
[C---:B------:R-:W-:Y:S02]  /*7830*/  ISETP.LT.OR P6, PT, R29.reuse, 0x6a, !P1 ;  /* 0x0000006a1d00780c */ /* 0x040fe40004fc1670 */
[----:B-1----:R-:W-:Y:S01]  /*7840*/  F2FP.SATFINITE.E5M2.F32.PACK_AB_MERGE_C R25, RZ, R88, RZ ;  /* 0x00000058ff19723e */ /* 0x002fe200048060ff */
[----:B------:R-:W-:Y:S01]  /*7850*/  @!P3 STG.E.U8 desc[UR18][R10.64+0x60], R95 ;  /* 0x0000605f0a00b986 */ /* 0x000fe2000c101112 */
        /* <DEDUP_REMOVED lines=11> */
[----:B------:R-:W-:Y:S01]  /*7910*/  @!P4 STG.E.U8 desc[UR18][R10.64+0x69], R25 ;  /* 0x000069190a00c986 */ /* 0x000fe2000c101112 */
[C---:B------:R-:W-:Y:S02]  /*7920*/  ISETP.LT.OR P4, PT, R29.reuse, 0x79, !P1 ;  /* 0x000000791d00780c */ /* 0x040fe40004f81670 */
[C---:B------:R-:W-:Y:S01]  /*7930*/  ISETP.LT.OR P1, PT, R29.reuse, 0x7a, !P1 ;  /* 0x0000007a1d00780c */ /* 0x040fe20004f21670 */
[----:B------:R1:W-:Y:S01]  /*7940*/  @!P5 STG.E.U8 desc[UR18][R12.64+0x70], R23 ;  /* 0x000070170c00d986 */ /* 0x0003e2000c101112 */
[C---:B------:R-:W-:Y:S02]  /*7950*/  ISETP.LT.OR P5, PT, R29.reuse, 0x72, !P0 ;  /* 0x000000721d00780c */ /* 0x040fe400047a1670 */
[----:B0-----:R-:W-:Y:S01]  /*7960*/  F2FP.SATFINITE.E5M2.F32.PACK_AB_MERGE_C R7, RZ, R18, RZ ;  /* 0x00000012ff07723e */ /* 0x001fe200048060ff */
[----:B------:R0:W-:Y:S01]  /*7970*/  @!P6 STG.E.U8 desc[UR18][R12.64+0x71], R19 ;  /* 0x000071130c00e986 */ /* 0x0001e2000c101112 */
[C---:B------:R-:W-:Y:S02]  /*7980*/  ISETP.LT.OR P6, PT, R29.reuse, 0x79, !P0 ;  /* 0x000000791d00780c */ /* 0x040fe400047c1670 */
[----:B------:R-:W-:Y:S01]  /*7990*/  ISETP.LT.OR P0, PT, R29, 0x7a, !P0 ;  /* 0x0000007a1d00780c */ /* 0x000fe20004701670 */
[----:B------:R2:W-:Y:S01]  /*79a0*/  @!P3 STG.E.U8 desc[UR18][R10.64+0x70], R21 ;  /* 0x000070150a00b986 */ /* 0x0005e2000c101112 */
[----:B-1----:R-:W-:-:S05]  /*79b0*/  F2FP.SATFINITE.E5M2.F32.PACK_AB_MERGE_C R23, RZ, R16, RZ ;  /* 0x00000010ff17723e */ /* 0x002fca00048060ff */
[----:B------:R2:W-:Y:S01]  /*79c0*/  @!P5 STG.E.U8 desc[UR18][R10.64+0x71], R7 ;  /* 0x000071070a00d986 */ /* 0x0005e2000c101112 */
[----:B0-----:R-:W-:-:S03]  /*79d0*/  F2FP.SATFINITE.E5M2.F32.PACK_AB_MERGE_C R19, RZ, R14, RZ ;  /* 0x0000000eff13723e */ /* 0x001fc600048060ff */
[----:B------:R2:W-:Y:S04]  /*79e0*/  @!P4 STG.E.U8 desc[UR18][R12.64+0x78], R15 ;  /* 0x0000780f0c00c986 */ /* 0x0005e8000c101112 */
[----:B------:R2:W-:Y:S04]  /*79f0*/  @!P1 STG.E.U8 desc[UR18][R12.64+0x79], R19 ;  /* 0x000079130c009986 */ /* 0x0005e8000c101112 */
[----:B------:R2:W-:Y:S04]  /*7a00*/  @!P6 STG.E.U8 desc[UR18][R10.64+0x78], R17 ;  /* 0x000078110a00e986 */ /* 0x0005e8000c101112 */
[----:B------:R2:W-:Y:S02]  /*7a10*/  @!P0 STG.E.U8 desc[UR18][R10.64+0x79], R23 ;  /* 0x000079170a008986 */ /* 0x0005e4000c101112 */
.L_x_168:
[----:B------:R-:W-:Y:S05]  /*7a20*/  BSYNC B0 ;  /* 0x0000000000007941 */ /* 0x000fea0003800000 */
.L_x_38:
[----:B------:R-:W-:Y:S01]  /*7a30*/  ULDC UR6, c[0x0][0xc] ;  /* 0x0000030000067ab9 */ /* 0x000fe20000000800 */
[----:B------:R-:W-:Y:S01]  /*7a40*/  ULDC UR7, c[0x0][0x10] ;  /* 0x0000040000077ab9 */ /* 0x000fe20000000800 */
[----:B0-2--5:R-:W0:Y:S01]  /*7a50*/  LDC R7, c[0x0][0x14] ;  /* 0x00000500ff077b82 */ /* 0x025e220000000800 */
[----:B------:R-:W-:Y:S01]  /*7a60*/  UIMAD.WIDE.U32 UR6, UR6, UR7, URZ ;  /* 0x00000007060672a5 */ /* 0x000fe2000f8e003f */
[----:B----4-:R-:W-:Y:S01]  /*7a70*/  PRMT R10, RZ, 0x7610, R10 ;  /* 0x00007610ff0a7816 */ /* 0x010fe2000000000a */
[----:B------:R-:W-:-:S04]  /*7a80*/  IMAD.MOV.U32 R11, RZ, RZ, -0x1 ;  /* 0xffffffffff0b7424 */ /* 0x000fc800078e00ff */
[----:B0-----:R-:W-:-:S04]  /*7a90*/  IMAD.WIDE.U32 R2, R7, UR6, R2 ;  /* 0x0000000607027c25 */ /* 0x001fc8000f8e0002 */
[----:B------:R-:W-:Y:S01]  /*7aa0*/  IMAD R7, R7, UR7, RZ ;  /* 0x0000000707077c24 */ /* 0x000fe2000f8e02ff */
[----:B------:R-:W-:Y:S02]  /*7ab0*/  ULDC.64 UR6, c[0x0][0x650] ;  /* 0x0001940000067ab9 */ /* 0x000fe40000000a00 */
[----:B------:R-:W-:Y:S01]  /*7ac0*/  ISETP.GE.U32.AND P0, PT, R2, UR6, PT ;  /* 0x0000000602007c0c */ /* 0x000fe2000bf06070 */
[----:B------:R-:W-:Y:S02]  /*7ad0*/  IMAD.IADD R3, R3, 0x1, R7 ;  /* 0x0000000103037824 */ /* 0x000fe400078e0207 */
[----:B------:R-:W-:-:S03]  /*7ae0*/  IMAD.MOV.U32 R7, RZ, RZ, -0x1 ;  /* 0xffffffffff077424 */ /* 0x000fc600078e00ff */
[----:B------:R-:W-:-:S13]  /*7af0*/  ISETP.GE.U32.AND.EX P0, PT, R3, UR7, PT, P0 ;  /* 0x0000000703007c0c */ /* 0x000fda000bf06100 */
[----:B------:R-:W-:Y:S05]  /*7b00*/  @P0 BRA `(.L_x_169) ;  /* 0x0000000400600947 */ /* 0x000fea0003800000 */
[----:B------:R-:W0:Y:S01]  /*7b10*/  S2R R22, SR_CTAID.X ;  /* 0x0000000000167919 */ /* 0x000e220000002500 */
[----:B------:R-:W2:Y:S01]  /*7b20*/  LDC.64 R16, c[0x0][0x628] ;  /* 0x00018a00ff107b82 */ /* 0x000ea20000000a00 */
[----:B------:R-:W-:Y:S01]  /*7b30*/  ULDC UR6, c[0x0][0x150] ;  /* 0x0000540000067ab9 */ /* 0x000fe20000000800 */
[----:B------:R-:W-:Y:S01]  /*7b40*/  IMAD.MOV.U32 R14, RZ, RZ, R2 ;  /* 0x000000ffff0e7224 */ /* 0x000fe200078e0002 */
[----:B------:R-:W4:Y:S01]  /*7b50*/  S2R R24, SR_CTAID.Y ;  /* 0x0000000000187919 */ /* 0x000f220000002600 */
[----:B------:R-:W-:-:S04]  /*7b60*/  IMAD.MOV.U32 R15, RZ, RZ, R3 ;  /* 0x000000ffff0f7224 */ /* 0x000fc800078e0003 */
[----:B------:R-:W1:Y:S08]  /*7b70*/  LDC R25, c[0x0][0x144] ;  /* 0x00005100ff197b82 */ /* 0x000e700000000800 */
[----:B------:R-:W1:Y:S08]  /*7b80*/  LDC R18, c[0x0][0x630] ;  /* 0x00018c00ff127b82 */ /* 0x000e700000000800 */
[----:B------:R-:W1:Y:S01]  /*7b90*/  LDC.64 R20, c[0x0][0x620] ;  /* 0x00018800ff147b82 */ /* 0x000e620000000a00 */
[----:B--2---:R-:W-:-:S04]  /*7ba0*/  ISETP.NE.U32.AND P0, PT, R16, RZ, PT ;  /* 0x000000ff1000720c */ /* 0x004fc80003f05070 */
[----:B------:R-:W-:Y:S02]  /*7bb0*/  ISETP.NE.AND.EX P0, PT, R17, RZ, PT, P0 ;  /* 0x000000ff1100720c */ /* 0x000fe40003f05300 */
[----:B0-----:R-:W-:-:S05]  /*7bc0*/  I2FP.F32.U32 R7, R22 ;  /* 0x0000001600077245 */ /* 0x001fca0000201000 */
[----:B------:R-:W-:-:S04]  /*7bd0*/  FMUL R7, R7, UR6 ;  /* 0x0000000607077c20 */ /* 0x000fc80008400000 */
[----:B------:R0:W2:Y:S02]  /*7be0*/  F2I.U32.TRUNC.NTZ R23, R7 ;  /* 0x0000000700177305 */ /* 0x0000a4000020f000 */
[----:B----4-:R-:W-:Y:S05]  /*7bf0*/  @!P0 BRA `(.L_x_170) ;  /* 0x0000000000288947 */ /* 0x010fea0003800000 */
[----:B0-----:R-:W0:Y:S02]  /*7c00*/  LDC R7, c[0x0][0x634] ;  /* 0x00018d00ff077b82 */ /* 0x001e240000000800 */
        /* <DEDUP_REMOVED lines=9> */
.L_x_170:
[-CC-:B-1----:R-:W-:Y:S01]  /*7ca0*/  SHF.R.U64 R19, R14, R18.reuse, R15.reuse ;  /* 0x000000120e137219 */ /* 0x182fe2000000120f */
[----:B------:R-:W1:Y:S01]  /*7cb0*/  LDC.64 R30, c[0x0][0x640] ;  /* 0x00019000ff1e7b82 */ /* 0x000e620000000a00 */
[----:B0-----:R-:W-:Y:S01]  /*7cc0*/  SHF.R.U32.HI R7, RZ, R18, R15 ;  /* 0x00000012ff077219 */ /* 0x001fe2000001160f */
[----:B--2---:R-:W-:Y:S01]  /*7cd0*/  IMAD.MOV R23, RZ, RZ, -R23 ;  /* 0x000000ffff177224 */ /* 0x004fe200078e0a17 */
[----:B------:R-:W-:Y:S01]  /*7ce0*/  IADD3 R13, P0, RZ, -R19, RZ ;  /* 0x80000013ff0d7210 */ /* 0x000fe20007f1e0ff */
[----:B------:R-:W-:Y:S02]  /*7cf0*/  ULDC UR6, c[0x0][0x154] ;  /* 0x0000550000067ab9 */ /* 0x000fe40000000800 */
[----:B------:R-:W-:Y:S02]  /*7d00*/  IMAD R25, R25, R23, R22 ;  /* 0x0000001719197224 */ /* 0x000fe400078e0216 */
[----:B------:R-:W0:Y:S01]  /*7d10*/  LDC R14, c[0x0][0x618] ;  /* 0x00018600ff0e7b82 */ /* 0x000e220000000800 */
[----:B------:R-:W-:-:S02]  /*7d20*/  IMAD.X R7, RZ, RZ, ~R7, P0 ;  /* 0x000000ffff077224 */ /* 0x000fc400000e0e07 */
[----:B------:R-:W-:-:S04]  /*7d30*/  IMAD.WIDE.U32 R10, R13, R20, R2 ;  /* 0x000000140d0a7225 */ /* 0x000fc800078e0002 */
[----:B------:R-:W-:Y:S01]  /*7d40*/  IMAD R12, R7, R20, RZ ;  /* 0x00000014070c7224 */ /* 0x000fe200078e02ff */
[----:B---3--:R-:W2:Y:S03]  /*7d50*/  LDC R26, c[0x0][0x608] ;  /* 0x00018200ff1a7b82 */ /* 0x008ea60000000800 */
[----:B------:R-:W-:Y:S02]  /*7d60*/  IMAD R7, R13, R21, R12 ;  /* 0x000000150d077224 */ /* 0x000fe400078e020c */
[----:B------:R-:W-:Y:S02]  /*7d70*/  IMAD.MOV.U32 R13, RZ, RZ, 0x1 ;  /* 0x00000001ff0d7424 */ /* 0x000fe400078e00ff */
[----:B------:R-:W-:Y:S01]  /*7d80*/  IMAD.IADD R7, R11, 0x1, R7 ;  /* 0x000000010b077824 */ /* 0x000fe200078e0207 */
[----:B------:R-:W3:Y:S01]  /*7d90*/  LDC R28, c[0x0][0x658] ;  /* 0x00019600ff1c7b82 */ /* 0x000ee20000000800 */
[----:B------:R-:W-:-:S02]  /*7da0*/  I2FP.F32.U32 R11, R24 ;  /* 0x00000018000b7245 */ /* 0x000fc40000201000 */
[----:B-1----:R-:W-:-:S03]  /*7db0*/  ISETP.NE.U32.AND P0, PT, R30, RZ, PT ;  /* 0x000000ff1e00720c */ /* 0x002fc60003f05070 */
[----:B------:R-:W-:Y:S01]  /*7dc0*/  FMUL R12, R11, UR6 ;  /* 0x000000060b0c7c20 */ /* 0x000fe20008400000 */
[----:B------:R-:W-:Y:S01]  /*7dd0*/  ISETP.NE.AND.EX P0, PT, R31, RZ, PT, P0 ;  /* 0x000000ff1f00720c */ /* 0x000fe20003f05300 */
[----:B------:R-:W1:Y:S01]  /*7de0*/  LDC R23, c[0x0][0x148] ;  /* 0x00005200ff177b82 */ /* 0x000e620000000800 */
[-CC-:B0-----:R-:W-:Y:S01]  /*7df0*/  SHF.R.U64 R18, R10, R14.reuse, R7.reuse ;  /* 0x0000000e0a127219 */ /* 0x181fe20000001207 */
[----:B------:R0:W4:Y:S01]  /*7e00*/  F2I.U32.TRUNC.NTZ R20, R12 ;  /* 0x0000000c00147305 */ /* 0x000122000020f000 */
[----:B------:R-:W-:Y:S01]  /*7e10*/  SHF.R.U32.HI R7, RZ, R14, R7 ;  /* 0x0000000eff077219 */ /* 0x000fe20000011607 */
[----:B------:R-:W-:-:S04]  /*7e20*/  IMAD.MOV.U32 R11, RZ, RZ, -0x1 ;  /* 0xffffffffff0b7424 */ /* 0x000fc800078e00ff */
[----:B------:R-:W0:Y:S01]  /*7e30*/  LDC R22, c[0x0][0x600] ;  /* 0x00018000ff167b82 */ /* 0x000e220000000800 */
[-CC-:B--2---:R-:W-:Y:S02]  /*7e40*/  SHF.R.U64 R16, R18, R26.reuse, R7.reuse ;  /* 0x0000001a12107219 */ /* 0x184fe40000001207 */
[----:B------:R-:W-:-:S05]  /*7e50*/  SHF.R.U32.HI R7, RZ, R26, R7 ;  /* 0x0000001aff077219 */ /* 0x000fca0000011607 */
[----:B------:R-:W2:Y:S01]  /*7e60*/  LDC R29, c[0x0][0x648] ;  /* 0x00019200ff1d7b82 */ /* 0x000ea20000000800 */
[-C--:B---3--:R-:W-:Y:S02]  /*7e70*/  SHF.L.U32 R10, R11, R28.reuse, RZ ;  /* 0x0000001c0b0a7219 */ /* 0x088fe400000006ff */
[--C-:B------:R-:W-:Y:S02]  /*7e80*/  SHF.R.U64 R21, R16, R28, R7.reuse ;  /* 0x0000001c10157219 */ /* 0x100fe40000001207 */
[----:B------:R-:W-:Y:S02]  /*7e90*/  LOP3.LUT R27, RZ, R10, RZ, 0x33, !PT ;  /* 0x0000000aff1b7212 */ /* 0x000fe400078e33ff */
[-C--:B------:R-:W-:Y:S01]  /*7ea0*/  SHF.R.U32.HI R11, RZ, R28.reuse, R7 ;  /* 0x0000001cff0b7219 */ /* 0x080fe20000011607 */
[----:B------:R-:W3:Y:S01]  /*7eb0*/  LDC R32, c[0x0][0x638] ;  /* 0x00018e00ff207b82 */ /* 0x000ee20000000800 */
[----:B------:R-:W-:Y:S01]  /*7ec0*/  SHF.L.U32 R26, R13, R28, RZ ;  /* 0x0000001c0d1a7219 */ /* 0x000fe200000006ff */
[----:B------:R-:W-:-:S06]  /*7ed0*/  IMAD.MOV.U32 R10, RZ, RZ, R21 ;  /* 0x000000ffff0a7224 */ /* 0x000fcc00078e0015 */
[----:B------:R-:W0:Y:S01]  /*7ee0*/  LDC R33, c[0x0][0x610] ;  /* 0x00018400ff217b82 */ /* 0x000e220000000800 */
[----:B----4-:R-:W-:Y:S05]  /*7ef0*/  @!P0 BRA `(.L_x_171) ;  /* 0x0000000000288947 */ /* 0x010fea0003800000 */
[----:B------:R-:W4:Y:S02]  /*7f00*/  LDC R10, c[0x0][0x64c] ;  /* 0x00019300ff0a7b82 */ /* 0x000f240000000800 */
[----:B----4-:R-:W-:-:S05]  /*7f10*/  IADD3 R7, P0, R21, R10, RZ ;  /* 0x0000000a15077210 */ /* 0x010fca0007f1e0ff */
[----:B------:R-:W-:-:S04]  /*7f20*/  IMAD.X R17, RZ, RZ, R11, P0 ;  /* 0x000000ffff117224 */ /* 0x000fc800000e060b */
[----:B------:R-:W-:-:S04]  /*7f30*/  IMAD.WIDE.U32 R10, R17, R30, RZ ;  /* 0x0000001e110a7225 */ /* 0x000fc800078e00ff */
[----:B0-----:R-:W-:-:S04]  /*7f40*/  IMAD.WIDE.U32 R12, P0, R7, R31, R10 ;  /* 0x0000001f070c7225 */ /* 0x001fc8000780000a */
[----:B------:R-:W-:-:S04]  /*7f50*/  IMAD.WIDE.U32 R10, R7, R30, RZ ;  /* 0x0000001e070a7225 */ /* 0x000fc800078e00ff */
[----:B------:R-:W-:Y:S01]  /*7f60*/  IMAD.X R15, RZ, RZ, RZ, P0 ;  /* 0x000000ffff0f7224 */ /* 0x000fe200000e06ff */
[----:B------:R-:W-:Y:S01]  /*7f70*/  IADD3 RZ, P0, R11, R12, RZ ;  /* 0x0000000c0bff7210 */ /* 0x000fe20007f1e0ff */
[----:B------:R-:W-:-:S04]  /*7f80*/  IMAD.MOV.U32 R14, RZ, RZ, R13 ;  /* 0x000000ffff0e7224 */ /* 0x000fc800078e000d */
[----:B------:R-:W-:-:S08]  /*7f90*/  IMAD.WIDE.U32.X R10, R17, R31, R14, P0 ;  /* 0x0000001f110a7225 */ /* 0x000fd000000e040e */
.L_x_171:
[----:B--2---:R-:W-:Y:S01]  /*7fa0*/  SHF.R.U64 R7, R10, R29, R11 ;  /* 0x0000001d0a077219 */ /* 0x004fe2000000120b */
[----:B0-----:R-:W-:Y:S01]  /*7fb0*/  VIADD R11, R22, 0xffffffff ;  /* 0xffffffff160b7836 */ /* 0x001fe20000000000 */
[----:B------:R-:W-:Y:S01]  /*7fc0*/  LOP3.LUT R28, R16, R27, RZ, 0xc0, !PT ;  /* 0x0000001b101c7212 */ /* 0x000fe200078ec0ff */
[----:B------:R-:W-:Y:S02]  /*7fd0*/  IMAD.MOV R20, RZ, RZ, -R20 ;  /* 0x000000ffff147224 */ /* 0x000fe400078e0a14 */
[----:B------:R-:W-:Y:S01]  /*7fe0*/  IMAD.MOV R10, RZ, RZ, -R7 ;  /* 0x000000ffff0a7224 */ /* 0x000fe200078e0a07 */
[----:B------:R-:W-:Y:S01]  /*7ff0*/  LOP3.LUT R18, R18, R11, RZ, 0xc0, !PT ;  /* 0x0000000b12127212 */ /* 0x000fe200078ec0ff */
[----:B------:R-:W-:Y:S02]  /*8000*/  IMAD R28, R26, R7, R28 ;  /* 0x000000071a1c7224 */ /* 0x000fe400078e021c */
[----:B-1----:R-:W-:Y:S02]  /*8010*/  @P2 IMAD R25, R23, R20, R24 ;  /* 0x0000001417192224 */ /* 0x002fe400078e0218 */
[----:B---3--:R-:W-:-:S02]  /*8020*/  IMAD R7, R10, R32, R21 ;  /* 0x000000200a077224 */ /* 0x008fc400078e0215 */
[----:B------:R-:W-:Y:S02]  /*8030*/  IMAD R28, R28, R33, R25 ;  /* 0x000000211c1c7224 */ /* 0x000fe400078e0219 */
[----:B------:R-:W-:Y:S02]  /*8040*/  IMAD R7, R7, R22, R18 ;  /* 0x0000001607077224 */ /* 0x000fe400078e0212 */
[----:B------:R-:W-:-:S03]  /*8050*/  IMAD.MOV.U32 R10, RZ, RZ, 0x1 ;  /* 0x00000001ff0a7424 */ /* 0x000fc600078e00ff */
[----:B------:R-:W-:Y:S02]  /*8060*/  SEL R11, R7, R28, !P2 ;  /* 0x0000001c070b7207 */ /* 0x000fe40005000000 */
[----:B------:R-:W-:Y:S01]  /*8070*/  SEL R28, R28, R7, !P2 ;  /* 0x000000071c1c7207 */ /* 0x000fe20005000000 */
[----:B------:R-:W-:-:S07]  /*8080*/  IMAD.MOV.U32 R7, RZ, RZ, R19 ;  /* 0x000000ffff077224 */ /* 0x000fce00078e0013 */
.L_x_169:
[----:B------:R-:W-:Y:S01]  /*8090*/  LOP3.LUT P0, RZ, R10, 0xff, RZ, 0xc0, !PT ;  /* 0x000000ff0aff7812 */ /* 0x000fe2000780c0ff */
[----:B------:R-:W-:-:S12]  /*80a0*/  IMAD.MOV.U32 R10, RZ, RZ, R28 ;  /* 0x000000ffff0a7224 */ /* 0x000fd800078e001c */
[----:B------:R-:W-:Y:S05]  /*80b0*/  @P0 BRA `(.L_x_172) ;  /* 0xffffff9400100947 */ /* 0x000fea000383ffff */
[----:B------:R-:W-:Y:S05]  /*80c0*/  EXIT ;  /* 0x000000000000794d */ /* 0x000fea0003800000 */
.L_x_8:
[----:B-1----:R-:W-:Y:S01]  /*80d0*/  ULDC.64 UR4, c[0x0][0x650] ;  /* 0x0001940000047ab9 */ /* 0x002fe20000000a00 */
        /* <DEDUP_REMOVED lines=25> */
.L_x_174:
[----:B------:R-:W0:Y:S01]  /*8270*/  LDC.64 R28, c[0x0][0x640] ;  /* 0x00019000ff1c7b82 */ /* 0x000e220000000a00 */
[-CC-:B------:R-:W-:Y:S01]  /*8280*/  SHF.R.U64 R21, R16, R6.reuse, R17.reuse ;  /* 0x0000000610157219 */ /* 0x180fe20000001211 */
[----:B------:R-:W-:Y:S01]  /*8290*/  IMAD.MOV.U32 R31, RZ, RZ, 0x1 ;  /* 0x00000001ff1f7424 */ /* 0x000fe200078e00ff */
[----:B------:R-:W-:Y:S02]  /*82a0*/  SHF.R.U32.HI R5, RZ, R6, R17 ;  /* 0x00000006ff057219 */ /* 0x000fe40000011611 */
        /* <DEDUP_REMOVED lines=9> */
[----:B0-----:R-:W-:Y:S01]  /*8340*/  ISETP.NE.U32.AND P0, PT, R28, RZ, PT ;  /* 0x000000ff1c00720c */ /* 0x001fe20003f05070 */
[----:B------:R-:W-:-:S03]  /*8350*/  IMAD.MOV.U32 R11, RZ, RZ, -0x1 ;  /* 0xffffffffff0b7424 */ /* 0x000fc600078e00ff */
[----:B------:R-:W-:Y:S02]  /*8360*/  ISETP.NE.AND.EX P0, PT, R29, RZ, PT, P0 ;  /* 0x000000ff1d00720c */ /* 0x000fe40003f05300 */
[----:B------:R-:W0:Y:S01]  /*8370*/  LDC R24, c[0x0][0x600] ;  /* 0x00018000ff187b82 */ /* 0x000e220000000800 */
[-CC-:B-1----:R-:W-:Y:S02]  /*8380*/  SHF.R.U64 R18, R10, R14.reuse, R5.reuse ;  /* 0x0000000e0a127219 */ /* 0x182fe40000001205 */
[----:B------:R-:W-:-:S05]  /*8390*/  SHF.R.U32.HI R5, RZ, R14, R5 ;  /* 0x0000000eff057219 */ /* 0x000fca0000011605 */
        /* <DEDUP_REMOVED lines=21> */
.L_x_175:
[----:B-1----:R-:W-:Y:S01]  /*84f0*/  SHF.R.U64 R6, R10, R25, R11 ;  /* 0x000000190a067219 */ /* 0x002fe2000000120b */
[----:B0-----:R-:W-:Y:S01]  /*8500*/  VIADD R11, R24, 0xffffffff ;  /* 0xffffffff180b7836 */ /* 0x001fe20000000000 */
[----:B------:R-:W-:Y:S01]  /*8510*/  SHF.L.U32 R9, R31, R26, RZ ;  /* 0x0000001a1f097219 */ /* 0x000fe200000006ff */
[----:B------:R-:W-:Y:S01]  /*8520*/  @P2 IMAD R12, R13, R20, R8 ;  /* 0x000000140d0c2224 */ /* 0x000fe200078e0208 */
[----:B------:R-:W-:Y:S01]  /*8530*/  LOP3.LUT R5, R22, R33, RZ, 0xc0, !PT ;  /* 0x0000002116057212 */ /* 0x000fe200078ec0ff */
[----:B------:R-:W-:Y:S01]  /*8540*/  IMAD.MOV R10, RZ, RZ, -R6 ;  /* 0x000000ffff0a7224 */ /* 0x000fe200078e0a06 */
[----:B------:R-:W-:Y:S01]  /*8550*/  LOP3.LUT R18, R18, R11, RZ, 0xc0, !PT ;  /* 0x0000000b12127212 */ /* 0x000fe200078ec0ff */
[----:B------:R-:W-:Y:S02]  /*8560*/  IMAD.MOV.U32 R8, RZ, RZ, 0x1 ;  /* 0x00000001ff087424 */ /* 0x000fe400078e00ff */
[----:B------:R-:W-:Y:S02]  /*8570*/  IMAD R9, R9, R6, R5 ;  /* 0x0000000609097224 */ /* 0x000fe400078e0205 */
[----:B--2---:R-:W-:-:S02]  /*8580*/  IMAD R5, R10, R27, R23 ;  /* 0x0000001b0a057224 */ /* 0x004fc400078e0217 */
[----:B---3--:R-:W-:Y:S02]  /*8590*/  IMAD R6, R9, R30, R12 ;  /* 0x0000001e09067224 */ /* 0x008fe400078e020c */
[----:B------:R-:W-:Y:S01]  /*85a0*/  IMAD R9, R5, R24, R18 ;  /* 0x0000001805097224 */ /* 0x000fe200078e0212 */
[----:B------:R-:W-:Y:S01]  /*85b0*/  PRMT R5, R8, 0x7610, R5 ;  /* 0x0000761008057816 */ /* 0x000fe20000000005 */
[----:B------:R-:W-:-:S03]  /*85c0*/  IMAD.MOV.U32 R16, RZ, RZ, R21 ;  /* 0x000000ffff107224 */ /* 0x000fc600078e0015 */
[----:B------:R-:W-:Y:S02]  /*85d0*/  SEL R17, R9, R6, !P2 ;  /* 0x0000000609117207 */ /* 0x000fe40005000000 */
[----:B------:R-:W-:-:S07]  /*85e0*/  SEL R6, R6, R9, !P2 ;  /* 0x0000000906067207 */ /* 0x000fce0005000000 */
.L_x_173:
[----:B------:R-:W-:-:S08]  /*85f0*/  NOP ;  /* 0x0000000000007918 */ /* 0x000fd00000000000 */
[----:B------:R-:W0:-:S00]  /*8600*/  USETMAXREG.DEALLOC.CTAPOOL 0x28 ;  /* 0x00000028000079c8 */ /* 0x000e0000080e0500 */
[----:B0-----:R-:W-:-:S13]  /*8610*/  ISETP.NE.AND P0, PT, R7, RZ, PT ;  /* 0x000000ff0700720c */ /* 0x001fda0003f05270 */
[----:B------:R-:W-:Y:S05]  /*8620*/  @P0 EXIT ;  /* 0x000000000000094d */ /* 0x000fea0003800000 */
[----:B------:R-:W-:Y:S01]  /*8630*/  LOP3.LUT P0, RZ, R5, 0xff, RZ, 0xc0, !PT ;  /* 0x000000ff05ff7812 */ /* 0x000fe2000780c0ff */
[----:B------:R-:W-:Y:S02]  /*8640*/  IMAD.MOV.U32 R11, RZ, RZ, 0x1 ;  /* 0x00000001ff0b7424 */ /* 0x000fe400078e00ff */
[----:B------:R-:W-:-:S10]  /*8650*/  IMAD.MOV.U32 R5, RZ, RZ, RZ ;  /* 0x000000ffff057224 */ /* 0x000fd400078e00ff */
[----:B------:R-:W-:Y:S05]  /*8660*/  @!P0 BRA `(.L_x_176) ;  /* 0x0000000c00708947 */ /* 0x000fea0003800000 */
[----:B------:R-:W0:Y:S01]  /*8670*/  LDC R5, c[0x0][0x28c] ;  /* 0x0000a300ff057b82 */ /* 0x000e220000000800 */
[----:B------:R-:W-:Y:S01]  /*8680*/  UMOV UR14, 0x1 ;  /* 0x00000001000e7882 */ /* 0x000fe20000000000 */
[----:B------:R-:W-:Y:S01]  /*8690*/  ULDC UR9, c[0x0][0xc] ;  /* 0x0000030000097ab9 */ /* 0x000fe20000000800 */
[----:B------:R-:W-:Y:S01]  /*86a0*/  ULDC UR12, c[0x0][0x10] ;  /* 0x00000400000c7ab9 */ /* 0x000fe20000000800 */
[----:B------:R-:W-:Y:S01]  /*86b0*/  ULDC UR5, c[0x0][0x658] ;  /* 0x0001960000057ab9 */ /* 0x000fe20000000800 */
[----:B------:R-:W-:Y:S01]  /*86c0*/  UMOV UR7, 0xffffffff ;  /* 0xffffffff00077882 */ /* 0x000fe20000000000 */
[----:B------:R-:W-:Y:S01]  /*86d0*/  BSSY B0, `(.L_x_176) ;  /* 0x00000d5000007945 */ /* 0x000fe20003800000 */
[----:B------:R-:W-:Y:S01]  /*86e0*/  USHF.L.U32 UR7, UR7, UR5, URZ ;  /* 0x0000000507077299 */ /* 0x000fe2000800063f */
[----:B------:R-:W1:Y:S01]  /*86f0*/  S2UR UR8, SR_CgaCtaId ;  /* 0x00000000000879c3 */ /* 0x000e620000008800 */
[----:B------:R-:W-:Y:S01]  /*8700*/  USHF.L.U32 UR5, UR14, UR5, URZ ;  /* 0x000000050e057299 */ /* 0x000fe2000800063f */
[----:B------:R-:W-:Y:S01]  /*8710*/  IMAD.MOV.U32 R14, RZ, RZ, 0x1 ;  /* 0x00000001ff0e7424 */ /* 0x000fe200078e00ff */
[----:B------:R-:W-:Y:S01]  /*8720*/  LOP3.LUT R15, R4, 0x2, RZ, 0xfc, !PT ;  /* 0x00000002040f7812 */ /* 0x000fe200078efcff */
[----:B------:R-:W-:Y:S01]  /*8730*/  IMAD.MOV.U32 R11, RZ, RZ, 0x1 ;  /* 0x00000001ff0b7424 */ /* 0x000fe200078e00ff */
[----:B------:R-:W-:Y:S01]  /*8740*/  ULDC UR4, c[0x0][0x600] ;  /* 0x0001800000047ab9 */ /* 0x000fe20000000800 */
[----:B------:R-:W-:Y:S01]  /*8750*/  UMOV UR15, 0x55 ;  /* 0x00000055000f7882 */ /* 0x000fe20000000000 */
[----:B------:R-:W-:-:S02]  /*8760*/  UIADD3 UR4, UR4, -0x1, URZ ;  /* 0xffffffff04047890 */ /* 0x000fc4000fffe03f */
[----:B------:R-:W-:Y:S01]  /*8770*/  ULOP3.LUT UR7, URZ, UR7, URZ, 0x33, !UPT ;  /* 0x000000073f077292 */ /* 0x000fe2000f8e333f */
[----:B------:R-:W-:Y:S01]  /*8780*/  ULDC.64 UR30, c[0x0][0x198] ;  /* 0x00006600001e7ab9 */ /* 0x000fe20000000a00 */
[----:B0-----:R-:W-:-:S05]  /*8790*/  VIADD R5, R5, 0x1f ;  /* 0x0000001f05057836 */ /* 0x001fca0000000000 */
[----:B------:R-:W-:Y:S01]  /*87a0*/  SHF.R.S32.HI R8, RZ, 0x1f, R5 ;  /* 0x0000001fff087819 */ /* 0x000fe20000011405 */
[----:B-1----:R-:W-:-:S03]  /*87b0*/  ULOP3.LUT UR10, UR8, 0x1, URZ, 0xc0, !UPT ;  /* 0x00000001080a7892 */ /* 0x002fc6000f8ec03f */
[----:B------:R-:W-:Y:S01]  /*87c0*/  LEA.HI R8, R8, R5, RZ, 0x5 ;  /* 0x0000000508087211 */ /* 0x000fe200078f28ff */
[----:B------:R-:W-:Y:S01]  /*87d0*/  USHF.R.U32.HI UR28, URZ, 0x1, UR8 ;  /* 0x000000013f1c7899 */ /* 0x000fe20008011608 */
[----:B------:R-:W-:Y:S01]  /*87e0*/  IMAD.MOV.U32 R5, RZ, RZ, RZ ;  /* 0x000000ffff057224 */ /* 0x000fe200078e00ff */
[----:B------:R-:W-:Y:S01]  /*87f0*/  USHF.L.U32 UR6, UR8, 0x6, URZ ;  /* 0x0000000608067899 */ /* 0x000fe2000800063f */
[----:B------:R-:W-:Y:S01]  /*8800*/  SHF.R.S32.HI R12, RZ, 0x5, R8 ;  /* 0x00000005ff0c7819 */ /* 0x000fe20000011408 */
[----:B------:R-:W-:Y:S02]  /*8810*/  USHF.L.U32 UR27, UR8, 0xb, URZ ;  /* 0x0000000b081b7899 */ /* 0x000fe4000800063f */
[----:B------:R-:W-:Y:S02]  /*8820*/  ULOP3.LUT UR8, UR8, 0xfffffffe, URZ, 0xc0, !UPT ;  /* 0xfffffffe08087892 */ /* 0x000fe4000f8ec03f */
[----:B------:R-:W-:Y:S01]  /*8830*/  UISETP.GT.U32.AND UP0, UPT, UR10, 0xffff, UPT ;  /* 0x0000ffff0a00788c */ /* 0x000fe2000bf04070 */
[----:B------:R-:W-:Y:S01]  /*8840*/  VIADD R10, R12, 0x1 ;  /* 0x000000010c0a7836 */ /* 0x000fe20000000000 */
[----:B------:R-:W-:-:S02]  /*8850*/  USHF.L.U32 UR13, UR14, UR8, URZ ;  /* 0x000000080e0d7299 */ /* 0x000fc4000800063f */
[----:B------:R-:W-:Y:S02]  /*8860*/  ULOP3.LUT UR11, UR8, 0x1, URZ, 0xfc, !UPT ;  /* 0x00000001080b7892 */ /* 0x000fe4000f8efc3f */
[----:B------:R-:W-:Y:S02]  /*8870*/  UIMAD.WIDE.U32 UR8, UR9, UR12, URZ ;  /* 0x0000000c090872a5 */ /* 0x000fe4000f8e003f */
[----:B------:R-:W-:Y:S01]  /*8880*/  USEL UR10, UR10, 0xffff, !UP0 ;  /* 0x0000ffff0a0a7887 */ /* 0x000fe2000c000000 */
[----:B------:R-:W-:Y:S01]  /*8890*/  ULDC UR12, c[0x0][0x14] ;  /* 0x00000500000c7ab9 */ /* 0x000fe20000000800 */
[----:B------:R-:W-:Y:S02]  /*88a0*/  USHF.L.U32 UR11, UR14, UR11, URZ ;  /* 0x0000000b0e0b7299 */ /* 0x000fe4000800063f */
[----:B------:R-:W-:Y:S02]  /*88b0*/  UIMAD.WIDE.U32 UR24, UR8, UR12, URZ ;  /* 0x0000000c081872a5 */ /* 0x000fe4000f8e003f */
[----:B------:R-:W-:-:S02]  /*88c0*/  UIMAD UR14, UR9, UR12, URZ ;  /* 0x0000000c090e72a4 */ /* 0x000fc4000f8e023f */
[----:B------:R-:W-:Y:S02]  /*88d0*/  ULOP3.LUT UR10, UR10, 0xffff, URZ, 0xc0, !UPT ;  /* 0x0000ffff0a0a7892 */ /* 0x000fe4000f8ec03f */
[----:B------:R-:W-:Y:S02]  /*88e0*/  ULOP3.LUT UR6, UR6, 0x40, URZ, 0xc0, !UPT ;  /* 0x0000004006067892 */ /* 0x000fe4000f8ec03f */
[----:B------:R-:W-:Y:S02]  /*88f0*/  ULOP3.LUT UR13, UR13, UR11, URZ, 0xfc, !UPT ;  /* 0x0000000b0d0d7292 */ /* 0x000fe4000f8efc3f */
[----:B------:R-:W-:Y:S02]  /*8900*/  UIADD3 UR14, UR25, UR14, URZ ;  /* 0x0000000e190e7290 */ /* 0x000fe4000fffe03f */
[----:B------:R-:W-:-:S12]  /*8910*/  USHF.L.U32 UR15, UR15, UR10, URZ ;  /* 0x0000000a0f0f7299 */ /* 0x000fd8000800063f */
.L_x_187:
[----:B------:R-:W-:-:S03]  /*8920*/  UMOV UR8, 0xffffffff ;  /* 0xffffffff00087882 */ /* 0x000fc60000000000 */
[----:B------:R-:W-:Y:S05]  /*8930*/  BRA.DIV UR8, `(.L_x_177) ;  /* 0x0000001e080c7947 */ /* 0x000fea000b800000 */
[----:B------:R-:W-:-:S13]  /*8940*/  ELECT P0, URZ, PT ;  /* 0x00000000003f782f */ /* 0x000fda0003800000 */
.L_x_222:
[----:B------:R-:W0:Y:S01]  /*8950*/  LDC R7, c[0x0][0x28c] ;  /* 0x0000a300ff077b82 */ /* 0x000e220000000800 */
[----:B------:R-:W-:Y:S01]  /*8960*/  BSSY B1, `(.L_x_178) ;  /* 0x000003b000017945 */ /* 0x000fe20003800000 */
[----:B0-----:R-:W-:-:S13]  /*8970*/  ISETP.LT.OR P0, PT, R7, 0x1, !P0 ;  /* 0x000000010700780c */ /* 0x001fda0004701670 */
[----:B------:R-:W-:Y:S05]  /*8980*/  @P0 BRA `(.L_x_179) ;  /* 0x0000000000e00947 */ /* 0x000fea0003800000 */
[----:B------:R-:W-:Y:S01]  /*8990*/  LEA R9, R6, UR28, 0x2 ;  /* 0x0000001c06097c11 */ /* 0x000fe2000f8e10ff */
[----:B------:R-:W-:Y:S01]  /*89a0*/  IMAD.MOV.U32 R20, RZ, RZ, RZ ;  /* 0x000000ffff147224 */ /* 0x000fe200078e00ff */
[----:B------:R-:W-:Y:S01]  /*89b0*/  LEA R17, R17, UR6, 0x7 ;  /* 0x0000000611117c11 */ /* 0x000fe2000f8e38ff */
[----:B------:R-:W-:Y:S02]  /*89c0*/  IMAD.MOV.U32 R6, RZ, RZ, R10 ;  /* 0x000000ffff067224 */ /* 0x000fe400078e000a */
[----:B------:R-:W-:Y:S02]  /*89d0*/  IMAD.MOV.U32 R7, RZ, RZ, R11 ;  /* 0x000000ffff077224 */ /* 0x000fe400078e000b */
[----:B------:R-:W-:Y:S02]  /*89e0*/  IMAD.MOV.U32 R8, RZ, RZ, R5 ;  /* 0x000000ffff087224 */ /* 0x000fe400078e0005 */
[----:B------:R-:W-:-:S07]  /*89f0*/  IMAD.SHL.U32 R19, R9, 0x20, RZ ;  /* 0x0000002009137824 */ /* 0x000fce00078e00ff */
.L_x_182:
[----:B------:R-:W0:Y:S01]  /*8a00*/  S2R R18, SR_CgaCtaId ;  /* 0x0000000000127919 */ /* 0x000e220000008800 */
[----:B------:R-:W-:Y:S02]  /*8a10*/  MOV R9, 0x400 ;  /* 0x0000040000097802 */ /* 0x000fe40000000f00 */
[----:B------:R-:W-:-:S13]  /*8a20*/  LOP3.LUT P1, RZ, R0, 0x7f, RZ, 0xc0, !PT ;  /* 0x0000007f00ff7812 */ /* 0x000fda000782c0ff */
[----:B------:R-:W1:Y:S01]  /*8a30*/  @!P1 LDC R13, c[0x0][0x500] ;  /* 0x00014000ff0d9b82 */ /* 0x000e620000000800 */
[----:B0-----:R-:W-:Y:S02]  /*8a40*/  LEA R21, R18, R9, 0x18 ;  /* 0x0000000912157211 */ /* 0x001fe400078ec0ff */
[----:B------:R-:W-:-:S03]  /*8a50*/  SHF.L.U32 R9, R7, 0x1f, RZ ;  /* 0x0000001f07097819 */ /* 0x000fc600000006ff */
[----:B------:R-:W-:-:S04]  /*8a60*/  IMAD R18, R8, 0x8, R21 ;  /* 0x0000000808127824 */ /* 0x000fc800078e0215 */
[----:B------:R-:W0:Y:S02]  /*8a70*/  SYNCS.PHASECHK.TRANS64.TRYWAIT P0, [R18+URZ+0xe0], R9 ;  /* 0x0000e009120075a7 */ /* 0x000e24000800017f */
[----:B01----:R-:W-:Y:S05]  /*8a80*/  @!P0 BRA `(.L_x_180) ;  /* 0x0000001800d88947 */ /* 0x003fea0003800000 */
.L_x_223:
[----:B0-----:R-:W-:Y:S01]  /*8a90*/  PRMT R9, R15, 0x9910, RZ ;  /* 0x000099100f097816 */ /* 0x001fe200000000ff */
[----:B------:R0:W-:Y:S03]  /*8aa0*/  @!P1 SYNCS.ARRIVE.TRANS64 RZ, [R18+URZ], R13 ;  /* 0x0000000d12ff99a7 */ /* 0x0001e6000800003f */
[----:B------:R-:W-:-:S13]  /*8ab0*/  ISETP.NE.AND P0, PT, R9, 0x2, PT ;  /* 0x000000020900780c */ /* 0x000fda0003f05270 */
[----:B0-----:R-:W-:Y:S05]  /*8ac0*/  @P0 BRA `(.L_x_181) ;  /* 0x0000000000040947 */ /* 0x001fea0003800000 */
[----:B------:R-:W-:Y:S01]  /*8ad0*/  BPT.TRAP 0x1 ;  /* 0x000000040000795c */ /* 0x000fe20000300000 */
.L_x_181:
[----:B------:R-:W-:Y:S01]  /*8ae0*/  R2UR UR8, R8 ;  /* 0x00000000080872ca */ /* 0x000fe200000e0000 */
[----:B------:R-:W-:Y:S01]  /*8af0*/  VIADD R6, R6, 0xffffffff ;  /* 0xffffffff06067836 */ /* 0x000fe20000000000 */
[----:B------:R-:W-:Y:S01]  /*8b00*/  R2UR UR22, R21 ;  /* 0x00000000151672ca */ /* 0x000fe200000e0000 */
[----:B------:R-:W-:Y:S01]  /*8b10*/  UIADD3 UR16, UP0, UR30, 0xf0, URZ ;  /* 0x000000f01e107890 */ /* 0x000fe2000ff1e03f */
[----:B------:R-:W-:Y:S01]  /*8b20*/  R2UR UR23, R19 ;  /* 0x00000000131772ca */ /* 0x000fe200000e0000 */
[----:B------:R-:W-:Y:S01]  /*8b30*/  UIADD3 UR32, UP1, UR30, 0x1f0, URZ ;  /* 0x000001f01e207890 */ /* 0x000fe2000ff3e03f */
[----:B------:R-:W-:Y:S01]  /*8b40*/  R2UR UR9, R18 ;  /* 0x00000000120972ca */ /* 0x000fe200000e0000 */
[----:B------:R-:W-:Y:S01]  /*8b50*/  UIADD3.X UR17, URZ, UR31, URZ, UP0, !UPT ;  /* 0x0000001f3f117290 */ /* 0x000fe200087fe43f */
[----:B------:R-:W-:Y:S01]  /*8b60*/  R2UR UR10, R20 ;  /* 0x00000000140a72ca */ /* 0x000fe200000e0000 */
[----:B------:R-:W-:Y:S01]  /*8b70*/  UPRMT UR20, URZ, 0x5410, UR15 ;  /* 0x000054103f147896 */ /* 0x000fe2000800000f */
[----:B------:R-:W-:Y:S01]  /*8b80*/  R2UR UR12, R16 ;  /* 0x00000000100c72ca */ /* 0x000fe200000e0000 */
[----:B------:R-:W-:Y:S01]  /*8b90*/  VIADD R8, R8, 0x1 ;  /* 0x0000000108087836 */ /* 0x000fe20000000000 */
[----:B------:R-:W-:Y:S01]  /*8ba0*/  R2UR UR26, R17 ;  /* 0x00000000111a72ca */ /* 0x000fe200000e0000 */
[----:B------:R-:W-:Y:S01]  /*8bb0*/  USHF.L.U32 UR8, UR8, 0xc, URZ ;  /* 0x0000000c08087899 */ /* 0x000fe2000800063f */
[----:B------:R-:W-:Y:S01]  /*8bc0*/  ISETP.GT.AND P1, PT, R6, 0x1, PT ;  /* 0x000000010600780c */ /* 0x000fe20003f24270 */
[----:B------:R-:W-:Y:S01]  /*8bd0*/  UPRMT UR29, URZ, 0x5410, UR13 ;  /* 0x000054103f1d7896 */ /* 0x000fe2000800000d */
[----:B------:R-:W-:Y:S01]  /*8be0*/  ISETP.NE.AND P0, PT, R8, 0x1c, PT ;  /* 0x0000001c0800780c */ /* 0x000fe20003f05270 */
[----:B------:R-:W-:Y:S01]  /*8bf0*/  ULEA UR11, UR28, UR8, 0xa ;  /* 0x000000081c0b7291 */ /* 0x000fe2000f8e503f */
[----:B------:R-:W-:Y:S01]  /*8c00*/  VIADD R20, R20, 0x20 ;  /* 0x0000002014147836 */ /* 0x000fe20000000000 */
[----:B------:R-:W-:Y:S01]  /*8c10*/  ULOP3.LUT UR8, UR8, 0x800, UR27, 0xf8, !UPT ;  /* 0x0000080008087892 */ /* 0x000fe2000f8ef81b */
[----:B------:R-:W-:Y:S01]  /*8c20*/  SEL R18, RZ, 0x1, P0 ;  /* 0x00000001ff127807 */ /* 0x000fe20000000000 */
[----:B------:R-:W-:Y:S01]  /*8c30*/  UIADD3 UR21, UR22, 0x280, UR11 ;  /* 0x0000028016157890 */ /* 0x000fe2000fffe00b */
[----:B------:R-:W-:Y:S01]  /*8c40*/  SEL R8, R8, RZ, P0 ;  /* 0x000000ff08087207 */ /* 0x000fe20000000000 */
[----:B------:R-:W-:Y:S01]  /*8c50*/  UIADD3 UR22, UR22, 0x1c280, UR8 ;  /* 0x0001c28016167890 */ /* 0x000fe2000fffe008 */
[----:B------:R-:W-:Y:S01]  /*8c60*/  LOP3.LUT R7, R7, R18, RZ, 0x3c, !PT ;  /* 0x0000001207077212 */ /* 0x000fe200078e3cff */
[----:B------:R-:W-:Y:S01]  /*8c70*/  UIADD3.X UR33, URZ, UR31, URZ, UP1, !UPT ;  /* 0x0000001f3f217290 */ /* 0x000fe20008ffe43f */
[----:B------:R-:W-:Y:S01]  /*8c80*/  UMOV UR18, 0x0 ;  /* 0x0000000000127882 */ /* 0x000fe20000000000 */
[----:B------:R-:W-:Y:S01]  /*8c90*/  UMOV UR19, 0x10000000 ;  /* 0x1000000000137882 */ /* 0x000fe20000000000 */
[----:B------:R-:W-:Y:S01]  /*8ca0*/  UMOV UR11, UR23 ;  /* 0x00000017000b7c82 */ /* 0x000fe20008000000 */
[----:B------:R-:W-:-:S02]  /*8cb0*/  UMOV UR8, UR21 ;  /* 0x0000001500087c82 */ /* 0x000fc40008000000 */
[----:B------:R0:W-:Y:S02]  /*8cc0*/  UTMALDG.3D.MULTICAST [UR8], [UR16], UR20, desc[UR18] ;  /* 0x00001208100073b4 */ /* 0x0001e40008011814 */
[----:B0-----:R-:W-:Y:S01]  /*8cd0*/  UMOV UR8, UR22 ;  /* 0x0000001600087c82 */ /* 0x001fe20008000000 */
[----:B------:R-:W-:Y:S02]  /*8ce0*/  UMOV UR11, UR26 ;  /* 0x0000001a000b7c82 */ /* 0x000fe40008000000 */
[----:B------:R0:W-:Y:S02]  /*8cf0*/  UTMALDG.3D.MULTICAST [UR8], [UR32], UR29, desc[UR18] ;  /* 0x00001208200073b4 */ /* 0x0001e4000801181d */
[----:B0-----:R-:W-:Y:S05]  /*8d00*/  @P1 BRA `(.L_x_182) ;  /* 0xfffffffc003c1947 */ /* 0x001fea000383ffff */
.L_x_179:
[----:B------:R-:W-:Y:S05]  /*8d10*/  BSYNC B1 ;  /* 0x0000000000017941 */ /* 0x000fea0003800000 */
.L_x_178:
[----:B------:R-:W-:Y:S01]  /*8d20*/  LOP3.LUT P3, RZ, R14, 0xff, RZ, 0xc0, !PT ;  /* 0x000000ff0eff7812 */ /* 0x000fe2000786c0ff */
[C---:B------:R-:W-:Y:S01]  /*8d30*/  IMAD.IADD R5, R12.reuse, 0x1, R5 ;  /* 0x000000010c057824 */ /* 0x040fe200078e0205 */
[----:B------:R-:W-:Y:S01]  /*8d40*/  ULDC.64 UR8, c[0x0][0x650] ;  /* 0x0001940000087ab9 */ /* 0x000fe20000000a00 */
[C---:B------:R-:W-:Y:S01]  /*8d50*/  ISETP.GE.U32.AND P1, PT, R12.reuse, 0x1c, PT ;  /* 0x0000001c0c00780c */ /* 0x040fe20003f26070 */
[----:B------:R-:W-:Y:S01]  /*8d60*/  BSSY B1, `(.L_x_183) ;  /* 0x0000069000017945 */ /* 0x000fe20003800000 */
[----:B------:R-:W-:Y:S01]  /*8d70*/  IMAD.MOV.U32 R17, RZ, RZ, -0x1 ;  /* 0xffffffffff117424 */ /* 0x000fe200078e00ff */
[----:B------:R-:W-:Y:S01]  /*8d80*/  ISETP.GT.U32.AND P0, PT, R5, 0x1b, PT ;  /* 0x0000001b0500780c */ /* 0x000fe20003f04070 */
[----:B------:R-:W-:Y:S01]  /*8d90*/  IMAD.MOV.U32 R16, RZ, RZ, -0x1 ;  /* 0xffffffffff107424 */ /* 0x000fe200078e00ff */
[----:B------:R-:W-:Y:S02]  /*8da0*/  PRMT R14, RZ, 0x7610, R14 ;  /* 0x00007610ff0e7816 */ /* 0x000fe4000000000e */
[----:B------:R-:W-:-:S03]  /*8db0*/  ISETP.LT.U32.AND P0, PT, R12, 0x1c, P0 ;  /* 0x0000001c0c00780c */ /* 0x000fc60000701070 */
[----:B------:R-:W0:Y:S01]  /*8dc0*/  @P3 S2R R7, SR_CgaCtaId ;  /* 0x0000000000073919 */ /* 0x000e220000008800 */
[----:B------:R-:W-:Y:S02]  /*8dd0*/  @P3 MOV R6, 0x400 ;  /* 0x0000040000063802 */ /* 0x000fe40000000f00 */
[----:B------:R-:W-:-:S04]  /*8de0*/  SEL R8, RZ, 0x1, !P0 ;  /* 0x00000001ff087807 */ /* 0x000fc80004000000 */
[----:B------:R-:W-:Y:S02]  /*8df0*/  LOP3.LUT R11, R11, R8, RZ, 0x3c, !PT ;  /* 0x000000080b0b7212 */ /* 0x000fe400078e3cff */
[----:B0-----:R-:W-:-:S04]  /*8e00*/  @P3 LEA R6, R7, R6, 0x18 ;  /* 0x0000000607063211 */ /* 0x001fc800078ec0ff */
[----:B------:R0:W-:Y:S01]  /*8e10*/  @P3 SYNCS.ARRIVE.TRANS64.A1T0 RZ, [R6+URZ+0x1d8], RZ ;  /* 0x0001d8ff06ff39a7 */ /* 0x0001e2000810003f */
[----:B------:R-:W-:-:S04]  /*8e20*/  IADD3 R2, P3, R2, UR24, RZ ;  /* 0x0000001802027c10 */ /* 0x000fc8000ff7e0ff */
[----:B------:R-:W-:Y:S02]  /*8e30*/  IADD3.X R3, R3, UR14, RZ, P3, !PT ;  /* 0x0000000e03037c10 */ /* 0x000fe40009ffe4ff */
[----:B------:R-:W-:Y:S02]  /*8e40*/  ISETP.GE.U32.AND P0, PT, R2, UR8, PT ;  /* 0x0000000802007c0c */ /* 0x000fe4000bf06070 */
[----:B0-----:R-:W-:Y:S02]  /*8e50*/  SHF.R.U32.HI R6, RZ, 0x2, R5 ;  /* 0x00000002ff067819 */ /* 0x001fe40000011605 */
[----:B------:R-:W-:-:S03]  /*8e60*/  ISETP.GE.U32.AND.EX P0, PT, R3, UR9, PT, P0 ;  /* 0x0000000903007c0c */ /* 0x000fc6000bf06100 */
[----:B------:R-:W-:-:S04]  /*8e70*/  IMAD.WIDE.U32 R6, R6, 0x24924925, RZ ;  /* 0x2492492506067825 */ /* 0x000fc800078e00ff */
[----:B------:R-:W-:Y:S01]  /*8e80*/  IMAD R5, R7, -0x1c, R5 ;  /* 0xffffffe407057824 */ /* 0x000fe200078e0205 */
[--C-:B------:R-:W-:Y:S01]  /*8e90*/  @P1 LOP3.LUT R11, R11, 0x1, R7.reuse, 0x78, !PT ;  /* 0x000000010b0b1812 */ /* 0x100fe200078e7807 */
[----:B------:R-:W-:Y:S01]  /*8ea0*/  IMAD.MOV.U32 R6, RZ, RZ, -0x1 ;  /* 0xffffffffff067424 */ /* 0x000fe200078e00ff */
[----:B------:R-:W-:-:S03]  /*8eb0*/  PRMT R7, RZ, 0x7610, R7 ;  /* 0x00007610ff077816 */ /* 0x000fc60000000007 */
[----:B------:R-:W-:Y:S05]  /*8ec0*/  @P0 BRA `(.L_x_184) ;  /* 0x0000000400480947 */ /* 0x000fea0003800000 */
[----:B------:R-:W0:Y:S01]  /*8ed0*/  S2R R17, SR_CTAID.X ;  /* 0x0000000000117919 */ /* 0x000e220000002500 */
[----:B------:R-:W-:Y:S01]  /*8ee0*/  ULDC.64 UR8, c[0x0][0x628] ;  /* 0x00018a0000087ab9 */ /* 0x000fe20000000a00 */
[----:B------:R-:W1:Y:S01]  /*8ef0*/  LDC R18, c[0x0][0x144] ;  /* 0x00005100ff127b82 */ /* 0x000e620000000800 */
[----:B------:R-:W-:Y:S01]  /*8f00*/  ISETP.NE.U32.AND P0, PT, RZ, UR8, PT ;  /* 0x00000008ff007c0c */ /* 0x000fe2000bf05070 */
[----:B------:R-:W2:Y:S01]  /*8f10*/  S2R R13, SR_CTAID.Y ;  /* 0x00000000000d7919 */ /* 0x000ea20000002600 */
[----:B------:R-:W-:Y:S01]  /*8f20*/  ULDC UR10, c[0x0][0x150] ;  /* 0x00005400000a7ab9 */ /* 0x000fe20000000800 */
[----:B------:R-:W-:Y:S01]  /*8f30*/  ULDC UR11, c[0x0][0x630] ;  /* 0x00018c00000b7ab9 */ /* 0x000fe20000000800 */
[----:B------:R-:W-:Y:S01]  /*8f40*/  ISETP.NE.AND.EX P0, PT, RZ, UR9, PT, P0 ;  /* 0x00000009ff007c0c */ /* 0x000fe2000bf05300 */
[----:B------:R-:W-:Y:S01]  /*8f50*/  IMAD.MOV.U32 R6, RZ, RZ, R2 ;  /* 0x000000ffff067224 */ /* 0x000fe200078e0002 */
[----:B0-----:R-:W-:-:S05]  /*8f60*/  I2FP.F32.U32 R7, R17 ;  /* 0x0000001100077245 */ /* 0x001fca0000201000 */
[----:B------:R-:W-:Y:S01]  /*8f70*/  FMUL R20, R7, UR10 ;  /* 0x0000000a07147c20 */ /* 0x000fe20008400000 */
[----:B------:R-:W-:-:S05]  /*8f80*/  IMAD.MOV.U32 R7, RZ, RZ, R3 ;  /* 0x000000ffff077224 */ /* 0x000fca00078e0003 */
[----:B--2---:R-:W-:Y:S05]  /*8f90*/  @!P0 BRA `(.L_x_185) ;  /* 0x0000000000288947 */ /* 0x004fea0003800000 */
[----:B------:R-:W-:Y:S02]  /*8fa0*/  ULDC UR10, c[0x0][0x634] ;  /* 0x00018d00000a7ab9 */ /* 0x000fe40000000800 */
[----:B------:R-:W-:-:S05]  /*8fb0*/  IADD3 R7, P0, R2, UR10, RZ ;  /* 0x0000000a02077c10 */ /* 0x000fca000ff1e0ff */
[----:B------:R-:W-:-:S04]  /*8fc0*/  IMAD.X R19, RZ, RZ, R3, P0 ;  /* 0x000000ffff137224 */ /* 0x000fc800000e0603 */
[----:B------:R-:W-:-:S04]  /*8fd0*/  IMAD.WIDE.U32 R8, R19, UR8, RZ ;  /* 0x0000000813087c25 */ /* 0x000fc8000f8e00ff */
[----:B------:R-:W-:-:S04]  /*8fe0*/  IMAD.WIDE.U32 R8, P0, R7, UR9, R8 ;  /* 0x0000000907087c25 */ /* 0x000fc8000f800008 */
[----:B------:R-:W-:-:S04]  /*8ff0*/  IMAD.WIDE.U32 R6, R7, UR8, RZ ;  /* 0x0000000807067c25 */ /* 0x000fc8000f8e00ff */
[----:B------:R-:W-:Y:S01]  /*9000*/  IMAD.MOV.U32 R6, RZ, RZ, R9 ;  /* 0x000000ffff067224 */ /* 0x000fe200078e0009 */
[----:B------:R-:W-:Y:S01]  /*9010*/  IADD3 RZ, P1, R7, R8, RZ ;  /* 0x0000000807ff7210 */ /* 0x000fe20007f3e0ff */
[----:B------:R-:W-:-:S04]  /*9020*/  IMAD.X R7, RZ, RZ, RZ, P0 ;  /* 0x000000ffff077224 */ /* 0x000fc800000e06ff */
[----:B------:R-:W-:-:S08]  /*9030*/  IMAD.WIDE.U32.X R6, R19, UR9, R6, P1 ;  /* 0x0000000913067c25 */ /* 0x000fd000088e0406 */
.L_x_185:
[--C-:B------:R-:W-:Y:S01]  /*9040*/  SHF.R.U64 R16, R6, UR11, R7.reuse ;  /* 0x0000000b06107c19 */ /* 0x100fe20008001207 */
[----:B------:R-:W0:Y:S01]  /*9050*/  F2I.U32.TRUNC.NTZ R20, R20 ;  /* 0x0000001400147305 */ /* 0x000e22000020f000 */
[----:B------:R-:W-:Y:S01]  /*9060*/  SHF.R.U32.HI R6, RZ, UR11, R7 ;  /* 0x0000000bff067c19 */ /* 0x000fe20008011607 */
[----:B------:R-:W-:Y:S01]  /*9070*/  ULDC.64 UR8, c[0x0][0x620] ;  /* 0x0001880000087ab9 */ /* 0x000fe20000000a00 */
[----:B------:R-:W-:Y:S01]  /*9080*/  IADD3 R9, P0, RZ, -R16, RZ ;  /* 0x80000010ff097210 */ /* 0x000fe20007f1e0ff */
[----:B------:R-:W-:-:S04]  /*9090*/  ULDC.64 UR10, c[0x0][0x640] ;  /* 0x00019000000a7ab9 */ /* 0x000fc80000000a00 */
[----:B------:R-:W-:Y:S01]  /*90a0*/  IMAD.X R6, RZ, RZ, ~R6, P0 ;  /* 0x000000ffff067224 */ /* 0x000fe200000e0e06 */
[----:B------:R-:W-:-:S03]  /*90b0*/  ISETP.NE.U32.AND P0, PT, RZ, UR10, PT ;  /* 0x0000000aff007c0c */ /* 0x000fc6000bf05070 */
[----:B------:R-:W-:Y:S01]  /*90c0*/  IMAD R8, R6, UR8, RZ ;  /* 0x0000000806087c24 */ /* 0x000fe2000f8e02ff */
[----:B------:R-:W-:Y:S01]  /*90d0*/  ISETP.NE.AND.EX P0, PT, RZ, UR11, PT, P0 ;  /* 0x0000000bff007c0c */ /* 0x000fe2000bf05300 */
[----:B------:R-:W-:Y:S01]  /*90e0*/  IMAD.WIDE.U32 R6, R9, UR8, R2 ;  /* 0x0000000809067c25 */ /* 0x000fe2000f8e0002 */
[----:B------:R-:W-:-:S03]  /*90f0*/  ULDC UR8, c[0x0][0x618] ;  /* 0x0001860000087ab9 */ /* 0x000fc60000000800 */
[----:B------:R-:W-:Y:S01]  /*9100*/  IMAD R9, R9, UR9, R8 ;  /* 0x0000000909097c24 */ /* 0x000fe2000f8e0208 */
[----:B------:R-:W-:Y:S01]  /*9110*/  ULDC UR9, c[0x0][0x154] ;  /* 0x0000550000097ab9 */ /* 0x000fe20000000800 */
[----:B0-----:R-:W-:Y:S02]  /*9120*/  IMAD.MOV R8, RZ, RZ, -R20 ;  /* 0x000000ffff087224 */ /* 0x001fe400078e0a14 */
[----:B------:R-:W-:Y:S01]  /*9130*/  IMAD.IADD R7, R7, 0x1, R9 ;  /* 0x0000000107077824 */ /* 0x000fe200078e0209 */
[----:B------:R-:W0:Y:S01]  /*9140*/  LDC R20, c[0x0][0x148] ;  /* 0x00005200ff147b82 */ /* 0x000e220000000800 */
[----:B-1----:R-:W-:Y:S01]  /*9150*/  IMAD R17, R18, R8, R17 ;  /* 0x0000000812117224 */ /* 0x002fe200078e0211 */
[----:B------:R-:W-:Y:S02]  /*9160*/  I2FP.F32.U32 R8, R13 ;  /* 0x0000000d00087245 */ /* 0x000fe40000201000 */
[--C-:B------:R-:W-:Y:S02]  /*9170*/  SHF.R.U64 R18, R6, UR8, R7.reuse ;  /* 0x0000000806127c19 */ /* 0x100fe40008001207 */
[----:B------:R-:W-:Y:S01]  /*9180*/  SHF.R.U32.HI R7, RZ, UR8, R7 ;  /* 0x00000008ff077c19 */ /* 0x000fe20008011607 */
[----:B------:R-:W-:Y:S01]  /*9190*/  FMUL R8, R8, UR9 ;  /* 0x0000000908087c20 */ /* 0x000fe20008400000 */
[----:B------:R-:W-:-:S02]  /*91a0*/  ULDC UR8, c[0x0][0x608] ;  /* 0x0001820000087ab9 */ /* 0x000fc40000000800 */
[--C-:B------:R-:W-:Y:S01]  /*91b0*/  SHF.R.U64 R22, R18, UR8, R7.reuse ;  /* 0x0000000812167c19 */ /* 0x100fe20008001207 */
[----:B------:R1:W2:Y:S01]  /*91c0*/  F2I.U32.TRUNC.NTZ R23, R8 ;  /* 0x0000000800177305 */ /* 0x0002a2000020f000 */
[----:B------:R-:W-:Y:S01]  /*91d0*/  SHF.R.U32.HI R7, RZ, UR8, R7 ;  /* 0x00000008ff077c19 */ /* 0x000fe20008011607 */
[----:B------:R-:W-:-:S03]  /*91e0*/  ULDC UR8, c[0x0][0x658] ;  /* 0x0001960000087ab9 */ /* 0x000fc60000000800 */
[--C-:B------:R-:W-:Y:S02]  /*91f0*/  SHF.R.U64 R19, R22, UR8, R7.reuse ;  /* 0x0000000816137c19 */ /* 0x100fe40008001207 */
[----:B------:R-:W-:-:S03]  /*9200*/  SHF.R.U32.HI R21, RZ, UR8, R7 ;  /* 0x00000008ff157c19 */ /* 0x000fc60008011607 */
[----:B------:R-:W-:Y:S02]  /*9210*/  IMAD.MOV.U32 R6, RZ, RZ, R19 ;  /* 0x000000ffff067224 */ /* 0x000fe400078e0013 */
[----:B------:R-:W-:Y:S01]  /*9220*/  IMAD.MOV.U32 R7, RZ, RZ, R21 ;  /* 0x000000ffff077224 */ /* 0x000fe200078e0015 */
[----:B-1----:R-:W-:Y:S06]  /*9230*/  @!P0 BRA `(.L_x_186) ;  /* 0x0000000000288947 */ /* 0x002fec0003800000 */
        /* <DEDUP_REMOVED lines=10> */
.L_x_186:
[----:B------:R-:W-:Y:S01]  /*92e0*/  ULDC UR8, c[0x0][0x648] ;  /* 0x0001920000087ab9 */ /* 0x000fe20000000800 */
[----:B--2---:R-:W-:Y:S01]  /*92f0*/  IMAD.MOV R23, RZ, RZ, -R23 ;  /* 0x000000ffff177224 */ /* 0x004fe200078e0a17 */
[----:B------:R-:W-:Y:S01]  /*9300*/  SHF.R.U64 R7, R6, UR8, R7 ;  /* 0x0000000806077c19 */ /* 0x000fe20008001207 */
[----:B------:R-:W-:Y:S01]  /*9310*/  ULDC UR8, c[0x0][0x638] ;  /* 0x00018e0000087ab9 */ /* 0x000fe20000000800 */
[----:B------:R-:W-:Y:S01]  /*9320*/  LOP3.LUT R6, R22, UR7, RZ, 0xc0, !PT ;  /* 0x0000000716067c12 */ /* 0x000fe2000f8ec0ff */
[----:B0-----:R-:W-:Y:S01]  /*9330*/  @P2 IMAD R17, R20, R23, R13 ;  /* 0x0000001714112224 */ /* 0x001fe200078e020d */
[----:B------:R-:W-:Y:S01]  /*9340*/  LOP3.LUT R18, R18, UR4, RZ, 0xc0, !PT ;  /* 0x0000000412127c12 */ /* 0x000fe2000f8ec0ff */
[----:B------:R-:W-:Y:S01]  /*9350*/  IMAD.MOV R8, RZ, RZ, -R7 ;  /* 0x000000ffff087224 */ /* 0x000fe200078e0a07 */
[----:B------:R-:W-:Y:S01]  /*9360*/  ULDC UR9, c[0x0][0x610] ;  /* 0x0001840000097ab9 */ /* 0x000fe20000000800 */
[----:B------:R-:W-:Y:S02]  /*9370*/  IMAD R6, R7, UR5, R6 ;  /* 0x0000000507067c24 */ /* 0x000fe4000f8e0206 */
[----:B------:R-:W-:Y:S01]  /*9380*/  IMAD R19, R8, UR8, R19 ;  /* 0x0000000808137c24 */ /* 0x000fe2000f8e0213 */
[----:B------:R-:W-:Y:S01]  /*9390*/  ULDC UR8, c[0x0][0x600] ;  /* 0x0001800000087ab9 */ /* 0x000fe20000000800 */
[----:B------:R-:W-:-:S02]  /*93a0*/  IMAD R6, R6, UR9, R17 ;  /* 0x0000000906067c24 */ /* 0x000fc4000f8e0211 */
[----:B------:R-:W-:Y:S02]  /*93b0*/  IMAD R19, R19, UR8, R18 ;  /* 0x0000000813137c24 */ /* 0x000fe4000f8e0212 */
[----:B------:R-:W-:-:S03]  /*93c0*/  IMAD.MOV.U32 R7, RZ, RZ, 0x1 ;  /* 0x00000001ff077424 */ /* 0x000fc600078e00ff */
[----:B------:R-:W-:Y:S02]  /*93d0*/  SEL R17, R19, R6, !P2 ;  /* 0x0000000613117207 */ /* 0x000fe40005000000 */
[----:B------:R-:W-:-:S07]  /*93e0*/  SEL R6, R6, R19, !P2 ;  /* 0x0000001306067207 */ /* 0x000fce0005000000 */
.L_x_184:
[----:B------:R-:W-:Y:S05]  /*93f0*/  BSYNC B1 ;  /* 0x0000000000017941 */ /* 0x000fea0003800000 */
.L_x_183:
[----:B------:R-:W-:-:S13]  /*9400*/  LOP3.LUT P0, RZ, R7, 0xff, RZ, 0xc0, !PT ;  /* 0x000000ff07ff7812 */ /* 0x000fda000780c0ff */
[----:B------:R-:W-:Y:S05]  /*9410*/  @P0 BRA `(.L_x_187) ;  /* 0xfffffff400400947 */ /* 0x000fea000383ffff */
[----:B------:R-:W-:Y:S05]  /*9420*/  BSYNC B0 ;  /* 0x0000000000007941 */ /* 0x000fea0003800000 */
.L_x_176:
[----:B------:R-:W-:-:S03]  /*9430*/  UMOV UR8, 0xffffffff ;  /* 0xffffffff00087882 */ /* 0x000fc60000000000 */
[----:B------:R-:W-:Y:S05]  /*9440*/  BRA.DIV UR8, `(.L_x_188) ;  /* 0x00000012087c7947 */ /* 0x000fea000b800000 */
[----:B------:R-:W-:-:S13]  /*9450*/  ELECT P0, URZ, PT ;  /* 0x00000000003f782f */ /* 0x000fda0003800000 */
.L_x_226:
[----:B------:R-:W-:Y:S04]  /*9460*/  BSSY B0, `(.L_x_189) ;  /* 0x0000103000007945 */ /* 0x000fe80003800000 */
[----:B------:R-:W-:Y:S05]  /*9470*/  @!P0 BRA `(.L_x_190) ;  /* 0x0000001000048947 */ /* 0x000fea0003800000 */
[----:B------:R-:W-:-:S04]  /*9480*/  LOP3.LUT R4, R4, 0x2, RZ, 0xfc, !PT ;  /* 0x0000000204047812 */ /* 0x000fc800078efcff */
[----:B------:R-:W-:-:S13]  /*9490*/  ISETP.NE.AND P0, PT, R4, 0x3, PT ;  /* 0x000000030400780c */ /* 0x000fda0003f05270 */
[----:B------:R-:W-:Y:S05]  /*94a0*/  @!P0 BRA `(.L_x_191) ;  /* 0x0000000000048947 */ /* 0x000fea0003800000 */
[----:B------:R-:W-:Y:S01]  /*94b0*/  BPT.TRAP 0x1 ;  /* 0x000000040000795c */ /* 0x000fe20000300000 */
.L_x_191:
[----:B------:R-:W0:Y:S01]  /*94c0*/  S2R R3, SR_CgaCtaId ;  /* 0x0000000000037919 */ /* 0x000e220000008800 */
[----:B------:R-:W-:-:S04]  /*94d0*/  MOV R0, 0x400 ;  /* 0x0000040000007802 */ /* 0x000fc80000000f00 */
[----:B0-----:R-:W-:Y:S02]  /*94e0*/  LEA R0, R3, R0, 0x18 ;  /* 0x0000000003007211 */ /* 0x001fe400078ec0ff */
[----:B------:R-:W-:-:S03]  /*94f0*/  SHF.L.U32 R3, R11, 0x1f, RZ ;  /* 0x0000001f0b037819 */ /* 0x000fc600000006ff */
[----:B------:R-:W-:-:S04]  /*9500*/  VIADD R0, R0, 0xe0 ;  /* 0x000000e000007836 */ /* 0x000fc80000000000 */
[C---:B------:R-:W-:Y:S02]  /*9510*/  IMAD R6, R5.reuse, 0x8, R0 ;  /* 0x0000000805067824 */ /* 0x040fe400078e0200 */
[----:B------:R-:W-:Y:S02]  /*9520*/  VIADD R5, R5, 0x1 ;  /* 0x0000000105057836 */ /* 0x000fe40000000000 */
[----:B------:R-:W0:Y:S03]  /*9530*/  SYNCS.PHASECHK.TRANS64.TRYWAIT P0, [R6+URZ], R3 ;  /* 0x00000003060075a7 */ /* 0x000e26000800017f */
[----:B------:R-:W-:-:S04]  /*9540*/  ISETP.NE.AND P1, PT, R5, 0x1c, PT ;  /* 0x0000001c0500780c */ /* 0x000fc80003f25270 */
[----:B------:R-:W-:Y:S02]  /*9550*/  SEL R2, RZ, 0x1, P1 ;  /* 0x00000001ff027807 */ /* 0x000fe40000800000 */
[----:B------:R-:W-:Y:S02]  /*9560*/  SEL R5, R5, RZ, P1 ;  /* 0x000000ff05057207 */ /* 0x000fe40000800000 */
[----:B------:R-:W-:-:S03]  /*9570*/  LOP3.LUT R8, R11, R2, RZ, 0x3c, !PT ;  /* 0x000000020b087212 */ /* 0x000fc600078e3cff */
[----:B------:R-:W-:Y:S01]  /*9580*/  IMAD R7, R5, 0x8, R0 ;  /* 0x0000000805077824 */ /* 0x000fe200078e0200 */
[----:B------:R-:W-:Y:S01]  /*9590*/  SHF.L.U32 R4, R8, 0x1f, RZ ;  /* 0x0000001f08047819 */ /* 0x000fe200000006ff */
[----:B0-----:R-:W-:Y:S06]  /*95a0*/  @!P0 BRA `(.L_x_192) ;  /* 0x0000001000448947 */ /* 0x001fec0003800000 */
.L_x_227:
[----:B------:R-:W1:Y:S01]  /*95b0*/  SYNCS.PHASECHK.TRANS64.TRYWAIT P0, [R7+URZ], R4 ;  /* 0x00000004070075a7 */ /* 0x000e62000800017f */
[----:B------:R-:W-:-:S05]  /*95c0*/  VIADD R2, R5, 0x1 ;  /* 0x0000000105027836 */ /* 0x000fca0000000000 */
[----:B------:R-:W-:-:S04]  /*95d0*/  ISETP.NE.AND P1, PT, R2, 0x1c, PT ;  /* 0x0000001c0200780c */ /* 0x000fc80003f25270 */
[----:B0-----:R-:W-:Y:S02]  /*95e0*/  SEL R3, RZ, 0x1, P1 ;  /* 0x00000001ff037807 */ /* 0x001fe40000800000 */
[----:B------:R-:W-:Y:S02]  /*95f0*/  SEL R9, R2, RZ, P1 ;  /* 0x000000ff02097207 */ /* 0x000fe40000800000 */
[----:B------:R-:W-:-:S03]  /*9600*/  LOP3.LUT R8, R8, R3, RZ, 0x3c, !PT ;  /* 0x0000000308087212 */ /* 0x000fc600078e3cff */
[----:B------:R-:W-:Y:S01]  /*9610*/  IMAD R6, R9, 0x8, R0 ;  /* 0x0000000809067824 */ /* 0x000fe200078e0200 */
[----:B------:R-:W-:Y:S01]  /*9620*/  SHF.L.U32 R5, R8, 0x1f, RZ ;  /* 0x0000001f08057819 */ /* 0x000fe200000006ff */
[----:B-1----:R-:W-:Y:S06]  /*9630*/  @!P0 BRA `(.L_x_193) ;  /* 0x0000001000348947 */ /* 0x002fec0003800000 */
.L_x_228:
[----:B------:R-:W1:Y:S01]  /*9640*/  SYNCS.PHASECHK.TRANS64.TRYWAIT P0, [R6+URZ], R5 ;  /* 0x00000005060075a7 */ /* 0x000e62000800017f */
[----:B------:R-:W-:-:S05]  /*9650*/  VIADD R2, R9, 0x1 ;  /* 0x0000000109027836 */ /* 0x000fca0000000000 */
[----:B------:R-:W-:-:S04]  /*9660*/  ISETP.NE.AND P1, PT, R2, 0x1c, PT ;  /* 0x0000001c0200780c */ /* 0x000fc80003f25270 */
[----:B------:R-:W-:Y:S02]  /*9670*/  SEL R3, RZ, 0x1, P1 ;  /* 0x00000001ff037807 */ /* 0x000fe40000800000 */
[----:B0-----:R-:W-:Y:S02]  /*9680*/  SEL R7, R2, RZ, P1 ;  /* 0x000000ff02077207 */ /* 0x001fe40000800000 */
[----:B------:R-:W-:-:S03]  /*9690*/  LOP3.LUT R8, R8, R3, RZ, 0x3c, !PT ;  /* 0x0000000308087212 */ /* 0x000fc600078e3cff */
[----:B------:R-:W-:Y:S01]  /*96a0*/  IMAD R9, R7, 0x8, R0 ;  /* 0x0000000807097824 */ /* 0x000fe200078e0200 */
[----:B------:R-:W-:Y:S01]  /*96b0*/  SHF.L.U32 R4, R8, 0x1f, RZ ;  /* 0x0000001f08047819 */ /* 0x000fe200000006ff */
[----:B-1----:R-:W-:Y:S06]  /*96c0*/  @!P0 BRA `(.L_x_194) ;  /* 0x0000001000248947 */ /* 0x002fec0003800000 */
.L_x_229:
[----:B------:R-:W1:Y:S01]  /*96d0*/  SYNCS.PHASECHK.TRANS64.TRYWAIT P0, [R9+URZ], R4 ;  /* 0x00000004090075a7 */ /* 0x000e62000800017f */
[----:B------:R-:W-:-:S05]  /*96e0*/  VIADD R2, R7, 0x1 ;  /* 0x0000000107027836 */ /* 0x000fca0000000000 */
[----:B------:R-:W-:-:S04]  /*96f0*/  ISETP.NE.AND P1, PT, R2, 0x1c, PT ;  /* 0x0000001c0200780c */ /* 0x000fc80003f25270 */
[----:B------:R-:W-:Y:S02]  /*9700*/  SEL R3, RZ, 0x1, P1 ;  /* 0x00000001ff037807 */ /* 0x000fe40000800000 */
[----:B------:R-:W-:Y:S02]  /*9710*/  SEL R7, R2, RZ, P1 ;  /* 0x000000ff02077207 */ /* 0x000fe40000800000 */
[----:B------:R-:W-:-:S03]  /*9720*/  LOP3.LUT R8, R8, R3, RZ, 0x3c, !PT ;  /* 0x0000000308087212 */ /* 0x000fc600078e3cff */
[----:B0-----:R-:W-:Y:S01]  /*9730*/  IMAD R6, R7, 0x8, R0 ;  /* 0x0000000807067824 */ /* 0x001fe200078e0200 */
[----:B------:R-:W-:Y:S01]  /*9740*/  SHF.L.U32 R5, R8, 0x1f, RZ ;  /* 0x0000001f08057819 */ /* 0x000fe200000006ff */
[----:B-1----:R-:W-:Y:S06]  /*9750*/  @!P0 BRA `(.L_x_195) ;  /* 0x0000001000148947 */ /* 0x002fec0003800000 */
.L_x_230:
        /* <DEDUP_REMOVED lines=9> */
.L_x_231:
        /* <DEDUP_REMOVED lines=9> */
.L_x_232:
        /* <DEDUP_REMOVED lines=9> */
.L_x_233:
        /* <DEDUP_REMOVED lines=9> */
.L_x_234:
        /* <DEDUP_REMOVED lines=9> */
.L_x_235:
        /* <DEDUP_REMOVED lines=9> */
.L_x_236:
        /* <DEDUP_REMOVED lines=9> */
.L_x_237:
        /* <DEDUP_REMOVED lines=9> */
.L_x_238:
        /* <DEDUP_REMOVED lines=9> */
.L_x_239:
        /* <DEDUP_REMOVED lines=9> */
.L_x_240:
        /* <DEDUP_REMOVED lines=9> */
.L_x_241:
        /* <DEDUP_REMOVED lines=9> */
.L_x_242:
        /* <DEDUP_REMOVED lines=9> */
.L_x_243:
        /* <DEDUP_REMOVED lines=9> */
.L_x_244:
        /* <DEDUP_REMOVED lines=9> */
.L_x_245:
        /* <DEDUP_REMOVED lines=9> */
.L_x_246:
        /* <DEDUP_REMOVED lines=9> */
.L_x_247:
        /* <DEDUP_REMOVED lines=9> */
.L_x_248:
        /* <DEDUP_REMOVED lines=9> */
.L_x_249:
        /* <DEDUP_REMOVED lines=9> */
.L_x_250:
        /* <DEDUP_REMOVED lines=9> */
.L_x_251:
        /* <DEDUP_REMOVED lines=9> */
.L_x_252:
[----:B------:R-:W1:Y:S01]  /*a3c0*/  SYNCS.PHASECHK.TRANS64.TRYWAIT P0, [R6+URZ], R5 ;  /* 0x00000005060075a7 */ /* 0x000e62000800017f */
[----:B------:R-:W-:-:S05]  /*a3d0*/  VIADD R2, R7, 0x1 ;  /* 0x0000000107027836 */ /* 0x000fca0000000000 */
[----:B------:R-:W-:-:S04]  /*a3e0*/  ISETP.NE.AND P1, PT, R2, 0x1c, PT ;  /* 0x0000001c0200780c */ /* 0x000fc80003f25270 */
[----:B0-----:R-:W-:Y:S02]  /*a3f0*/  SEL R4, RZ, 0x1, P1 ;  /* 0x00000001ff047807 */ /* 0x001fe40000800000 */
[----:B------:R-:W-:Y:S02]  /*a400*/  SEL R3, R2, RZ, P1 ;  /* 0x000000ff02037207 */ /* 0x000fe40000800000 */
[----:B------:R-:W-:Y:S01]  /*a410*/  LOP3.LUT R4, R11, R4, RZ, 0x3c, !PT ;  /* 0x000000040b047212 */ /* 0x000fe200078e3cff */
[----:B-1----:R-:W-:Y:S06]  /*a420*/  @!P0 BRA `(.L_x_218) ;  /* 0x0000000800ac8947 */ /* 0x002fec0003800000 */
.L_x_253:
[----:B------:R-:W-:Y:S01]  /*a430*/  IMAD R3, R3, 0x8, R0 ;  /* 0x0000000803037824 */ /* 0x000fe200078e0200 */
[----:B------:R-:W-:-:S07]  /*a440*/  SHF.L.U32 R0, R4, 0x1f, RZ ;  /* 0x0000001f04007819 */ /* 0x000fce00000006ff */
.L_x_219:
[----:B-1----:R1:W2:Y:S02]  /*a450*/  SYNCS.PHASECHK.TRANS64.TRYWAIT P0, [R3+URZ], R0 ;  /* 0x00000000030075a7 */ /* 0x0022a4000800017f */
[----:B--2---:R-:W-:Y:S05]  /*a460*/  @!P0 NANOSLEEP.SYNCS 0x989680 ;  /* 0x009896800000895d */ /* 0x004fea0003900000 */
[----:B------:R-:W2:Y:S02]  /*a470*/  @!P0 SYNCS.PHASECHK.TRANS64 P0, [R3+URZ], R0 ;  /* 0x00000000030085a7 */ /* 0x000ea4000800007f */
[----:B--2---:R-:W-:Y:S05]  /*a480*/  @!P0 BRA `(.L_x_219) ;  /* 0xfffffffc00f08947 */ /* 0x004fea000383ffff */
.L_x_190:
[----:B------:R-:W-:Y:S05]  /*a490*/  BSYNC B0 ;  /* 0x0000000000007941 */ /* 0x000fea0003800000 */
.L_x_189:
[----:B------:R-:W-:Y:S05]  /*a4a0*/  EXIT ;  /* 0x000000000000794d */ /* 0x000fea0003800000 */
.L_x_22:
[----:B-1----:R-:W-:-:S04]  /*a4b0*/  IMAD.U32 R13, RZ, RZ, UR6 ;  /* 0x00000006ff0d7e24 */ /* 0x002fc8000f8e00ff */
[----:B------:R1:W4:Y:S03]  /*a4c0*/  SYNCS.PHASECHK.TRANS64.TRYWAIT P0, [R13+URZ], R12 ;  /* 0x0000000c0d0075a7 */ /* 0x000326000800017f */
[----:B----4-:R-:W-:Y:S05]  /*a4d0*/  @!P0 NANOSLEEP.SYNCS 0x989680 ;  /* 0x009896800000895d */ /* 0x010fea0003900000 */
[----:B------:R-:W4:Y:S02]  /*a4e0*/  @!P0 SYNCS.PHASECHK.TRANS64 P0, [R13+URZ], R12 ;  /* 0x0000000c0d0085a7 */ /* 0x000f24000800007f */
[----:B----4-:R-:W-:Y:S05]  /*a4f0*/  @!P0 BRA `(.L_x_22) ;  /* 0xfffffffc00ec8947 */ /* 0x010fea000383ffff */
[----:B------:R-:W-:Y:S05]  /*a500*/  BRA `(.L_x_21) ;  /* 0xffffff7400887947 */ /* 0x000fea000383ffff */
.L_x_28:
[----:B-1----:R-:W-:-:S04]  /*a510*/  IMAD.U32 R145, RZ, RZ, UR12 ;  /* 0x0000000cff917e24 */ /* 0x002fc8000f8e00ff */
[----:B------:R1:W4:Y:S03]  /*a520*/  SYNCS.PHASECHK.TRANS64.TRYWAIT P0, [R145+URZ], R140 ;  /* 0x0000008c910075a7 */ /* 0x000326000800017f */
[----:B----4-:R-:W-:Y:S05]  /*a530*/  @!P0 NANOSLEEP.SYNCS 0x989680 ;  /* 0x009896800000895d */ /* 0x010fea0003900000 */
[----:B------:R-:W4:Y:S02]  /*a540*/  @!P0 SYNCS.PHASECHK.TRANS64 P0, [R145+URZ], R140 ;  /* 0x0000008c910085a7 */ /* 0x000f24000800007f */
[----:B----4-:R-:W-:Y:S05]  /*a550*/  @!P0 BRA `(.L_x_28) ;  /* 0xfffffffc00ec8947 */ /* 0x010fea000383ffff */
[----:B------:R-:W-:Y:S05]  /*a560*/  BRA `(.L_x_27) ;  /* 0xffffff7c00b87947 */ /* 0x000fea000383ffff */
.L_x_177:
[----:B------:R-:W-:Y:S01]  /*a570*/  BSSY B1, `(.L_x_220) ;  /* 0x0000006000017945 */ /* 0x000fe20003800000 */
[----:B------:R-:W-:-:S07]  /*a580*/  IMAD.MOV.U32 R7, RZ, RZ, -0x1 ;  /* 0xffffffffff077424 */ /* 0x000fce00078e00ff */
[----:B------:R-:W-:Y:S05]  /*a590*/  WARPSYNC.COLLECTIVE R7, `(.L_x_221) ;  /* 0x00000000070c7348 */ /* 0x000fea0003c00000 */
[----:B------:R-:W-:Y:S02]  /*a5a0*/  ELECT P0, UR62, PT ;  /* 0x00000000003e782f */ /* 0x000fe40003800000 */
[----:B------:R-:W-:Y:S01]  /*a5b0*/  MOV R7, UR62 ;  /* 0x0000003e00077c02 */ /* 0x000fe20008000f00 */
[----:B------:R-:W-:Y:S10]  /*a5c0*/  ENDCOLLECTIVE ;  /* 0x000000000000791b */ /* 0x000ff40003800000 */
.L_x_221:
[----:B------:R-:W-:Y:S05]  /*a5d0*/  BSYNC B1 ;  /* 0x0000000000017941 */ /* 0x000fea0003800000 */
.L_x_220:
[----:B------:R-:W-:Y:S05]  /*a5e0*/  BRA `(.L_x_222) ;  /* 0xffffffe000d87947 */ /* 0x000fea000383ffff */
.L_x_180:
[----:B0-----:R0:W1:Y:S02]  /*a5f0*/  SYNCS.PHASECHK.TRANS64.TRYWAIT P0, [R18+URZ+0xe0], R9 ;  /* 0x0000e009120075a7 */ /* 0x001064000800017f */
[----:B-1----:R-:W-:Y:S05]  /*a600*/  @!P0 NANOSLEEP.SYNCS 0x989680 ;  /* 0x009896800000895d */ /* 0x002fea0003900000 */
[----:B------:R-:W1:Y:S02]  /*a610*/  @!P0 SYNCS.PHASECHK.TRANS64 P0, [R18+URZ+0xe0], R9 ;  /* 0x0000e009120085a7 */ /* 0x000e64000800007f */
[----:B-1----:R-:W-:Y:S05]  /*a620*/  @!P0 BRA `(.L_x_180) ;  /* 0xfffffffc00f08947 */ /* 0x002fea000383ffff */
[----:B------:R-:W-:Y:S05]  /*a630*/  BRA `(.L_x_223) ;  /* 0xffffffe400147947 */ /* 0x000fea000383ffff */
.L_x_188:
[----:B------:R-:W-:Y:S01]  /*a640*/  BSSY B0, `(.L_x_224) ;  /* 0x0000006000007945 */ /* 0x000fe20003800000 */
[----:B------:R-:W-:-:S07]  /*a650*/  IMAD.MOV.U32 R7, RZ, RZ, -0x1 ;  /* 0xffffffffff077424 */ /* 0x000fce00078e00ff */
[----:B------:R-:W-:Y:S05]  /*a660*/  WARPSYNC.COLLECTIVE R7, `(.L_x_225) ;  /* 0x00000000070c7348 */ /* 0x000fea0003c00000 */
[----:B------:R-:W-:Y:S02]  /*a670*/  ELECT P0, UR62, PT ;  /* 0x00000000003e782f */ /* 0x000fe40003800000 */
[----:B------:R-:W-:Y:S01]  /*a680*/  MOV R7, UR62 ;  /* 0x0000003e00077c02 */ /* 0x000fe20008000f00 */
[----:B------:R-:W-:Y:S10]  /*a690*/  ENDCOLLECTIVE ;  /* 0x000000000000791b */ /* 0x000ff40003800000 */
.L_x_225:
[----:B------:R-:W-:Y:S05]  /*a6a0*/  BSYNC B0 ;  /* 0x0000000000007941 */ /* 0x000fea0003800000 */
.L_x_224:
[----:B------:R-:W-:Y:S05]  /*a6b0*/  BRA `(.L_x_226) ;  /* 0xffffffec00687947 */ /* 0x000fea000383ffff */
.L_x_192:
[----:B0-----:R0:W1:Y:S02]  /*a6c0*/  SYNCS.PHASECHK.TRANS64.TRYWAIT P0, [R6+URZ], R3 ;  /* 0x00000003060075a7 */ /* 0x001064000800017f */
[----:B-1----:R-:W-:Y:S05]  /*a6d0*/  @!P0 NANOSLEEP.SYNCS 0x989680 ;  /* 0x009896800000895d */ /* 0x002fea0003900000 */
[----:B------:R-:W1:Y:S02]  /*a6e0*/  @!P0 SYNCS.PHASECHK.TRANS64 P0, [R6+URZ], R3 ;  /* 0x00000003060085a7 */ /* 0x000e64000800007f */
[----:B-1----:R-:W-:Y:S05]  /*a6f0*/  @!P0 BRA `(.L_x_192) ;  /* 0xfffffffc00f08947 */ /* 0x002fea000383ffff */
[----:B------:R-:W-:Y:S05]  /*a700*/  BRA `(.L_x_227) ;  /* 0xffffffec00a87947 */ /* 0x000fea000383ffff */
.L_x_193:
[----:B0-----:R0:W1:Y:S02]  /*a710*/  SYNCS.PHASECHK.TRANS64.TRYWAIT P0, [R7+URZ], R4 ;  /* 0x00000004070075a7 */ /* 0x001064000800017f */
[----:B-1----:R-:W-:Y:S05]  /*a720*/  @!P0 NANOSLEEP.SYNCS 0x989680 ;  /* 0x009896800000895d */ /* 0x002fea0003900000 */
[----:B------:R-:W1:Y:S02]  /*a730*/  @!P0 SYNCS.PHASECHK.TRANS64 P0, [R7+URZ], R4 ;  /* 0x00000004070085a7 */ /* 0x000e64000800007f */
[----:B-1----:R-:W-:Y:S05]  /*a740*/  @!P0 BRA `(.L_x_193) ;  /* 0xfffffffc00f08947 */ /* 0x002fea000383ffff */
[----:B------:R-:W-:Y:S05]  /*a750*/  BRA `(.L_x_228) ;  /* 0xffffffec00b87947 */ /* 0x000fea000383ffff */
.L_x_194:
[----:B0-----:R0:W1:Y:S02]  /*a760*/  SYNCS.PHASECHK.TRANS64.TRYWAIT P0, [R6+URZ], R5 ;  /* 0x00000005060075a7 */ /* 0x001064000800017f */
[----:B-1----:R-:W-:Y:S05]  /*a770*/  @!P0 NANOSLEEP.SYNCS 0x989680 ;  /* 0x009896800000895d */ /* 0x002fea0003900000 */
[----:B------:R-:W1:Y:S02]  /*a780*/  @!P0 SYNCS.PHASECHK.TRANS64 P0, [R6+URZ], R5 ;  /* 0x00000005060085a7 */ /* 0x000e64000800007f */
[----:B-1----:R-:W-:Y:S05]  /*a790*/  @!P0 BRA `(.L_x_194) ;  /* 0xfffffffc00f08947 */ /* 0x002fea000383ffff */
[----:B------:R-:W-:Y:S05]  /*a7a0*/  BRA `(.L_x_229) ;  /* 0xffffffec00c87947 */ /* 0x000fea000383ffff */
.L_x_195:
[----:B0-----:R0:W1:Y:S02]  /*a7b0*/  SYNCS.PHASECHK.TRANS64.TRYWAIT P0, [R9+URZ], R4 ;  /* 0x00000004090075a7 */ /* 0x001064000800017f */
[----:B-1----:R-:W-:Y:S05]  /*a7c0*/  @!P0 NANOSLEEP.SYNCS 0x989680 ;  /* 0x009896800000895d */ /* 0x002fea0003900000 */
[----:B------:R-:W1:Y:S02]  /*a7d0*/  @!P0 SYNCS.PHASECHK.TRANS64 P0, [R9+URZ], R4 ;  /* 0x00000004090085a7 */ /* 0x000e64000800007f */
[----:B-1----:R-:W-:Y:S05]  /*a7e0*/  @!P0 BRA `(.L_x_195) ;  /* 0xfffffffc00f08947 */ /* 0x002fea000383ffff */
[----:B------:R-:W-:Y:S05]  /*a7f0*/  BRA `(.L_x_230) ;  /* 0xffffffec00d87947 */ /* 0x000fea000383ffff */
.L_x_196:
[----:B0-----:R0:W1:Y:S02]  /*a800*/  SYNCS.PHASECHK.TRANS64.TRYWAIT P0, [R6+URZ], R5 ;  /* 0x00000005060075a7 */ /* 0x001064000800017f */
[----:B-1----:R-:W-:Y:S05]  /*a810*/  @!P0 NANOSLEEP.SYNCS 0x989680 ;  /* 0x009896800000895d */ /* 0x002fea0003900000 */
[----:B------:R-:W1:Y:S02]  /*a820*/  @!P0 SYNCS.PHASECHK.TRANS64 P0, [R6+URZ], R5 ;  /* 0x00000005060085a7 */ /* 0x000e64000800007f */
[----:B-1----:R-:W-:Y:S05]  /*a830*/  @!P0 BRA `(.L_x_196) ;  /* 0xfffffffc00f08947 */ /* 0x002fea000383ffff */
[----:B------:R-:W-:Y:S05]  /*a840*/  BRA `(.L_x_231) ;  /* 0xffffffec00e87947 */ /* 0x000fea000383ffff */
.L_x_197:
[----:B0-----:R0:W1:Y:S02]  /*a850*/  SYNCS.PHASECHK.TRANS64.TRYWAIT P0, [R9+URZ], R4 ;  /* 0x00000004090075a7 */ /* 0x001064000800017f */
[----:B-1----:R-:W-:Y:S05]  /*a860*/  @!P0 NANOSLEEP.SYNCS 0x989680 ;  /* 0x009896800000895d */ /* 0x002fea0003900000 */
[----:B------:R-:W1:Y:S02]  /*a870*/  @!P0 SYNCS.PHASECHK.TRANS64 P0, [R9+URZ], R4 ;  /* 0x00000004090085a7 */ /* 0x000e64000800007f */
[----:B-1----:R-:W-:Y:S05]  /*a880*/  @!P0 BRA `(.L_x_197) ;  /* 0xfffffffc00f08947 */ /* 0x002fea000383ffff */
[----:B------:R-:W-:Y:S05]  /*a890*/  BRA `(.L_x_232) ;  /* 0xffffffec00f87947 */ /* 0x000fea000383ffff */
.L_x_198:
[----:B0-----:R0:W1:Y:S02]  /*a8a0*/  SYNCS.PHASECHK.TRANS64.TRYWAIT P0, [R6+URZ], R5 ;  /* 0x00000005060075a7 */ /* 0x001064000800017f */
[----:B-1----:R-:W-:Y:S05]  /*a8b0*/  @!P0 NANOSLEEP.SYNCS 0x989680 ;  /* 0x009896800000895d */ /* 0x002fea0003900000 */
[----:B------:R-:W1:Y:S02]  /*a8c0*/  @!P0 SYNCS.PHASECHK.TRANS64 P0, [R6+URZ], R5 ;  /* 0x00000005060085a7 */ /* 0x000e64000800007f */
[----:B-1----:R-:W-:Y:S05]  /*a8d0*/  @!P0 BRA `(.L_x_198) ;  /* 0xfffffffc00f08947 */ /* 0x002fea000383ffff */
[----:B------:R-:W-:Y:S05]  /*a8e0*/  BRA `(.L_x_233) ;  /* 0xfffffff000087947 */ /* 0x000fea000383ffff */
.L_x_199:
[----:B0-----:R0:W1:Y:S02]  /*a8f0*/  SYNCS.PHASECHK.TRANS64.TRYWAIT P0, [R9+URZ], R4 ;  /* 0x00000004090075a7 */ /* 0x001064000800017f */
[----:B-1----:R-:W-:Y:S05]  /*a900*/  @!P0 NANOSLEEP.SYNCS 0x989680 ;  /* 0x009896800000895d */ /* 0x002fea0003900000 */
[----:B------:R-:W1:Y:S02]  /*a910*/  @!P0 SYNCS.PHASECHK.TRANS64 P0, [R9+URZ], R4 ;  /* 0x00000004090085a7 */ /* 0x000e64000800007f */
[----:B-1----:R-:W-:Y:S05]  /*a920*/  @!P0 BRA `(.L_x_199) ;  /* 0xfffffffc00f08947 */ /* 0x002fea000383ffff */
[----:B------:R-:W-:Y:S05]  /*a930*/  BRA `(.L_x_234) ;  /* 0xfffffff000187947 */ /* 0x000fea000383ffff */
.L_x_200:
[----:B0-----:R0:W1:Y:S02]  /*a940*/  SYNCS.PHASECHK.TRANS64.TRYWAIT P0, [R6+URZ], R5 ;  /* 0x00000005060075a7 */ /* 0x001064000800017f */
[----:B-1----:R-:W-:Y:S05]  /*a950*/  @!P0 NANOSLEEP.SYNCS 0x989680 ;  /* 0x009896800000895d */ /* 0x002fea0003900000 */
[----:B------:R-:W1:Y:S02]  /*a960*/  @!P0 SYNCS.PHASECHK.TRANS64 P0, [R6+URZ], R5 ;  /* 0x00000005060085a7 */ /* 0x000e64000800007f */
[----:B-1----:R-:W-:Y:S05]  /*a970*/  @!P0 BRA `(.L_x_200) ;  /* 0xfffffffc00f08947 */ /* 0x002fea000383ffff */
[----:B------:R-:W-:Y:S05]  /*a980*/  BRA `(.L_x_235) ;  /* 0xfffffff000287947 */ /* 0x000fea000383ffff */
.L_x_201:
[----:B0-----:R0:W1:Y:S02]  /*a990*/  SYNCS.PHASECHK.TRANS64.TRYWAIT P0, [R9+URZ], R4 ;  /* 0x00000004090075a7 */ /* 0x001064000800017f */
[----:B-1----:R-:W-:Y:S05]  /*a9a0*/  @!P0 NANOSLEEP.SYNCS 0x989680 ;  /* 0x009896800000895d */ /* 0x002fea0003900000 */
[----:B------:R-:W1:Y:S02]  /*a9b0*/  @!P0 SYNCS.PHASECHK.TRANS64 P0, [R9+URZ], R4 ;  /* 0x00000004090085a7 */ /* 0x000e64000800007f */
[----:B-1----:R-:W-:Y:S05]  /*a9c0*/  @!P0 BRA `(.L_x_201) ;  /* 0xfffffffc00f08947 */ /* 0x002fea000383ffff */
[----:B------:R-:W-:Y:S05]  /*a9d0*/  BRA `(.L_x_236) ;  /* 0xfffffff000387947 */ /* 0x000fea000383ffff */
.L_x_202:
[----:B0-----:R0:W1:Y:S02]  /*a9e0*/  SYNCS.PHASECHK.TRANS64.TRYWAIT P0, [R6+URZ], R5 ;  /* 0x00000005060075a7 */ /* 0x001064000800017f */
[----:B-1----:R-:W-:Y:S05]  /*a9f0*/  @!P0 NANOSLEEP.SYNCS 0x989680 ;  /* 0x009896800000895d */ /* 0x002fea0003900000 */
[----:B------:R-:W1:Y:S02]  /*aa00*/  @!P0 SYNCS.PHASECHK.TRANS64 P0, [R6+URZ], R5 ;  /* 0x00000005060085a7 */ /* 0x000e64000800007f */
[----:B-1----:R-:W-:Y:S05]  /*aa10*/  @!P0 BRA `(.L_x_202) ;  /* 0xfffffffc00f08947 */ /* 0x002fea000383ffff */
[----:B------:R-:W-:Y:S05]  /*aa20*/  BRA `(.L_x_237) ;  /* 0xfffffff000487947 */ /* 0x000fea000383ffff */
.L_x_203:
[----:B0-----:R0:W1:Y:S02]  /*aa30*/  SYNCS.PHASECHK.TRANS64.TRYWAIT P0, [R9+URZ], R4 ;  /* 0x00000004090075a7 */ /* 0x001064000800017f */
[----:B-1----:R-:W-:Y:S05]  /*aa40*/  @!P0 NANOSLEEP.SYNCS 0x989680 ;  /* 0x009896800000895d */ /* 0x002fea0003900000 */
[----:B------:R-:W1:Y:S02]  /*aa50*/  @!P0 SYNCS.PHASECHK.TRANS64 P0, [R9+URZ], R4 ;  /* 0x00000004090085a7 */ /* 0x000e64000800007f */
[----:B-1----:R-:W-:Y:S05]  /*aa60*/  @!P0 BRA `(.L_x_203) ;  /* 0xfffffffc00f08947 */ /* 0x002fea000383ffff */
[----:B------:R-:W-:Y:S05]  /*aa70*/  BRA `(.L_x_238) ;  /* 0xfffffff000587947 */ /* 0x000fea000383ffff */
.L_x_204:
[----:B0-----:R0:W1:Y:S02]  /*aa80*/  SYNCS.PHASECHK.TRANS64.TRYWAIT P0, [R6+URZ], R5 ;  /* 0x00000005060075a7 */ /* 0x001064000800017f */
[----:B-1----:R-:W-:Y:S05]  /*aa90*/  @!P0 NANOSLEEP.SYNCS 0x989680 ;  /* 0x009896800000895d */ /* 0x002fea0003900000 */
[----:B------:R-:W1:Y:S02]  /*aaa0*/  @!P0 SYNCS.PHASECHK.TRANS64 P0, [R6+URZ], R5 ;  /* 0x00000005060085a7 */ /* 0x000e64000800007f */
[----:B-1----:R-:W-:Y:S05]  /*aab0*/  @!P0 BRA `(.L_x_204) ;  /* 0xfffffffc00f08947 */ /* 0x002fea000383ffff */
[----:B------:R-:W-:Y:S05]  /*aac0*/  BRA `(.L_x_239) ;  /* 0xfffffff000687947 */ /* 0x000fea000383ffff */
.L_x_205:
[----:B0-----:R0:W1:Y:S02]  /*aad0*/  SYNCS.PHASECHK.TRANS64.TRYWAIT P0, [R9+URZ], R4 ;  /* 0x00000004090075a7 */ /* 0x001064000800017f */
[----:B-1----:R-:W-:Y:S05]  /*aae0*/  @!P0 NANOSLEEP.SYNCS 0x989680 ;  /* 0x009896800000895d */ /* 0x002fea0003900000 */
[----:B------:R-:W1:Y:S02]  /*aaf0*/  @!P0 SYNCS.PHASECHK.TRANS64 P0, [R9+URZ], R4 ;  /* 0x00000004090085a7 */ /* 0x000e64000800007f */
[----:B-1----:R-:W-:Y:S05]  /*ab00*/  @!P0 BRA `(.L_x_205) ;  /* 0xfffffffc00f08947 */ /* 0x002fea000383ffff */
[----:B------:R-:W-:Y:S05]  /*ab10*/  BRA `(.L_x_240) ;  /* 0xfffffff000787947 */ /* 0x000fea000383ffff */
.L_x_206:
[----:B0-----:R0:W1:Y:S02]  /*ab20*/  SYNCS.PHASECHK.TRANS64.TRYWAIT P0, [R6+URZ], R5 ;  /* 0x00000005060075a7 */ /* 0x001064000800017f */
[----:B-1----:R-:W-:Y:S05]  /*ab30*/  @!P0 NANOSLEEP.SYNCS 0x989680 ;  /* 0x009896800000895d */ /* 0x002fea0003900000 */
[----:B------:R-:W1:Y:S02]  /*ab40*/  @!P0 SYNCS.PHASECHK.TRANS64 P0, [R6+URZ], R5 ;  /* 0x00000005060085a7 */ /* 0x000e64000800007f */
[----:B-1----:R-:W-:Y:S05]  /*ab50*/  @!P0 BRA `(.L_x_206) ;  /* 0xfffffffc00f08947 */ /* 0x002fea000383ffff */
[----:B------:R-:W-:Y:S05]  /*ab60*/  BRA `(.L_x_241) ;  /* 0xfffffff000887947 */ /* 0x000fea000383ffff */
.L_x_207:
[----:B0-----:R0:W1:Y:S02]  /*ab70*/  SYNCS.PHASECHK.TRANS64.TRYWAIT P0, [R9+URZ], R4 ;  /* 0x00000004090075a7 */ /* 0x001064000800017f */
[----:B-1----:R-:W-:Y:S05]  /*ab80*/  @!P0 NANOSLEEP.SYNCS 0x989680 ;  /* 0x009896800000895d */ /* 0x002fea0003900000 */
[----:B------:R-:W1:Y:S02]  /*ab90*/  @!P0 SYNCS.PHASECHK.TRANS64 P0, [R9+URZ], R4 ;  /* 0x00000004090085a7 */ /* 0x000e64000800007f */
[----:B-1----:R-:W-:Y:S05]  /*aba0*/  @!P0 BRA `(.L_x_207) ;  /* 0xfffffffc00f08947 */ /* 0x002fea000383ffff */
[----:B------:R-:W-:Y:S05]  /*abb0*/  BRA `(.L_x_242) ;  /* 0xfffffff000987947 */ /* 0x000fea000383ffff */
.L_x_208:
[----:B0-----:R0:W1:Y:S02]  /*abc0*/  SYNCS.PHASECHK.TRANS64.TRYWAIT P0, [R6+URZ], R5 ;  /* 0x00000005060075a7 */ /* 0x001064000800017f */
[----:B-1----:R-:W-:Y:S05]  /*abd0*/  @!P0 NANOSLEEP.SYNCS 0x989680 ;  /* 0x009896800000895d */ /* 0x002fea0003900000 */
[----:B------:R-:W1:Y:S02]  /*abe0*/  @!P0 SYNCS.PHASECHK.TRANS64 P0, [R6+URZ], R5 ;  /* 0x00000005060085a7 */ /* 0x000e64000800007f */
[----:B-1----:R-:W-:Y:S05]  /*abf0*/  @!P0 BRA `(.L_x_208) ;  /* 0xfffffffc00f08947 */ /* 0x002fea000383ffff */
[----:B------:R-:W-:Y:S05]  /*ac00*/  BRA `(.L_x_243) ;  /* 0xfffffff000a87947 */ /* 0x000fea000383ffff */
.L_x_209:
[----:B0-----:R0:W1:Y:S02]  /*ac10*/  SYNCS.PHASECHK.TRANS64.TRYWAIT P0, [R9+URZ], R4 ;  /* 0x00000004090075a7 */ /* 0x001064000800017f */
[----:B-1----:R-:W-:Y:S05]  /*ac20*/  @!P0 NANOSLEEP.SYNCS 0x989680 ;  /* 0x009896800000895d */ /* 0x002fea0003900000 */
[----:B------:R-:W1:Y:S02]  /*ac30*/  @!P0 SYNCS.PHASECHK.TRANS64 P0, [R9+URZ], R4 ;  /* 0x00000004090085a7 */ /* 0x000e64000800007f */
[----:B-1----:R-:W-:Y:S05]  /*ac40*/  @!P0 BRA `(.L_x_209) ;  /* 0xfffffffc00f08947 */ /* 0x002fea000383ffff */
[----:B------:R-:W-:Y:S05]  /*ac50*/  BRA `(.L_x_244) ;  /* 0xfffffff000b87947 */ /* 0x000fea000383ffff */
.L_x_210:
[----:B0-----:R0:W1:Y:S02]  /*ac60*/  SYNCS.PHASECHK.TRANS64.TRYWAIT P0, [R6+URZ], R5 ;  /* 0x00000005060075a7 */ /* 0x001064000800017f */
[----:B-1----:R-:W-:Y:S05]  /*ac70*/  @!P0 NANOSLEEP.SYNCS 0x989680 ;  /* 0x009896800000895d */ /* 0x002fea0003900000 */
[----:B------:R-:W1:Y:S02]  /*ac80*/  @!P0 SYNCS.PHASECHK.TRANS64 P0, [R6+URZ], R5 ;  /* 0x00000005060085a7 */ /* 0x000e64000800007f */
[----:B-1----:R-:W-:Y:S05]  /*ac90*/  @!P0 BRA `(.L_x_210) ;  /* 0xfffffffc00f08947 */ /* 0x002fea000383ffff */
[----:B------:R-:W-:Y:S05]  /*aca0*/  BRA `(.L_x_245) ;  /* 0xfffffff000c87947 */ /* 0x000fea000383ffff */
.L_x_211:
[----:B0-----:R0:W1:Y:S02]  /*acb0*/  SYNCS.PHASECHK.TRANS64.TRYWAIT P0, [R9+URZ], R4 ;  /* 0x00000004090075a7 */ /* 0x001064000800017f */
[----:B-1----:R-:W-:Y:S05]  /*acc0*/  @!P0 NANOSLEEP.SYNCS 0x989680 ;  /* 0x009896800000895d */ /* 0x002fea0003900000 */
[----:B------:R-:W1:Y:S02]  /*acd0*/  @!P0 SYNCS.PHASECHK.TRANS64 P0, [R9+URZ], R4 ;  /* 0x00000004090085a7 */ /* 0x000e64000800007f */
[----:B-1----:R-:W-:Y:S05]  /*ace0*/  @!P0 BRA `(.L_x_211) ;  /* 0xfffffffc00f08947 */ /* 0x002fea000383ffff */
[----:B------:R-:W-:Y:S05]  /*acf0*/  BRA `(.L_x_246) ;  /* 0xfffffff000d87947 */ /* 0x000fea000383ffff */
.L_x_212:
[----:B0-----:R0:W1:Y:S02]  /*ad00*/  SYNCS.PHASECHK.TRANS64.TRYWAIT P0, [R6+URZ], R5 ;  /* 0x00000005060075a7 */ /* 0x001064000800017f */
[----:B-1----:R-:W-:Y:S05]  /*ad10*/  @!P0 NANOSLEEP.SYNCS 0x989680 ;  /* 0x009896800000895d */ /* 0x002fea0003900000 */
[----:B------:R-:W1:Y:S02]  /*ad20*/  @!P0 SYNCS.PHASECHK.TRANS64 P0, [R6+URZ], R5 ;  /* 0x00000005060085a7 */ /* 0x000e64000800007f */
[----:B-1----:R-:W-:Y:S05]  /*ad30*/  @!P0 BRA `(.L_x_212) ;  /* 0xfffffffc00f08947 */ /* 0x002fea000383ffff */
[----:B------:R-:W-:Y:S05]  /*ad40*/  BRA `(.L_x_247) ;  /* 0xfffffff000e87947 */ /* 0x000fea000383ffff */
.L_x_213:
[----:B0-----:R0:W1:Y:S02]  /*ad50*/  SYNCS.PHASECHK.TRANS64.TRYWAIT P0, [R9+URZ], R4 ;  /* 0x00000004090075a7 */ /* 0x001064000800017f */
[----:B-1----:R-:W-:Y:S05]  /*ad60*/  @!P0 NANOSLEEP.SYNCS 0x989680 ;  /* 0x009896800000895d */ /* 0x002fea0003900000 */
[----:B------:R-:W1:Y:S02]  /*ad70*/  @!P0 SYNCS.PHASECHK.TRANS64 P0, [R9+URZ], R4 ;  /* 0x00000004090085a7 */ /* 0x000e64000800007f */
[----:B-1----:R-:W-:Y:S05]  /*ad80*/  @!P0 BRA `(.L_x_213) ;  /* 0xfffffffc00f08947 */ /* 0x002fea000383ffff */
[----:B------:R-:W-:Y:S05]  /*ad90*/  BRA `(.L_x_248) ;  /* 0xfffffff000f87947 */ /* 0x000fea000383ffff */
.L_x_214:
[----:B0-----:R0:W1:Y:S02]  /*ada0*/  SYNCS.PHASECHK.TRANS64.TRYWAIT P0, [R6+URZ], R5 ;  /* 0x00000005060075a7 */ /* 0x001064000800017f */
[----:B-1----:R-:W-:Y:S05]  /*adb0*/  @!P0 NANOSLEEP.SYNCS 0x989680 ;  /* 0x009896800000895d */ /* 0x002fea0003900000 */
[----:B------:R-:W1:Y:S02]  /*adc0*/  @!P0 SYNCS.PHASECHK.TRANS64 P0, [R6+URZ], R5 ;  /* 0x00000005060085a7 */ /* 0x000e64000800007f */
[----:B-1----:R-:W-:Y:S05]  /*add0*/  @!P0 BRA `(.L_x_214) ;  /* 0xfffffffc00f08947 */ /* 0x002fea000383ffff */
[----:B------:R-:W-:Y:S05]  /*ade0*/  BRA `(.L_x_249) ;  /* 0xfffffff400087947 */ /* 0x000fea000383ffff */
.L_x_215:
[----:B0-----:R0:W1:Y:S02]  /*adf0*/  SYNCS.PHASECHK.TRANS64.TRYWAIT P0, [R9+URZ], R4 ;  /* 0x00000004090075a7 */ /* 0x001064000800017f */
[----:B-1----:R-:W-:Y:S05]  /*ae00*/  @!P0 NANOSLEEP.SYNCS 0x989680 ;  /* 0x009896800000895d */ /* 0x002fea0003900000 */
[----:B------:R-:W1:Y:S02]  /*ae10*/  @!P0 SYNCS.PHASECHK.TRANS64 P0, [R9+URZ], R4 ;  /* 0x00000004090085a7 */ /* 0x000e64000800007f */
[----:B-1----:R-:W-:Y:S05]  /*ae20*/  @!P0 BRA `(.L_x_215) ;  /* 0xfffffffc00f08947 */ /* 0x002fea000383ffff */
[----:B------:R-:W-:Y:S05]  /*ae30*/  BRA `(.L_x_250) ;  /* 0xfffffff400187947 */ /* 0x000fea000383ffff */
.L_x_216:
[----:B0-----:R0:W1:Y:S02]  /*ae40*/  SYNCS.PHASECHK.TRANS64.TRYWAIT P0, [R6+URZ], R5 ;  /* 0x00000005060075a7 */ /* 0x001064000800017f */
[----:B-1----:R-:W-:Y:S05]  /*ae50*/  @!P0 NANOSLEEP.SYNCS 0x989680 ;  /* 0x009896800000895d */ /* 0x002fea0003900000 */
[----:B------:R-:W1:Y:S02]  /*ae60*/  @!P0 SYNCS.PHASECHK.TRANS64 P0, [R6+URZ], R5 ;  /* 0x00000005060085a7 */ /* 0x000e64000800007f */
[----:B-1----:R-:W-:Y:S05]  /*ae70*/  @!P0 BRA `(.L_x_216) ;  /* 0xfffffffc00f08947 */ /* 0x002fea000383ffff */
[----:B------:R-:W-:Y:S05]  /*ae80*/  BRA `(.L_x_251) ;  /* 0xfffffff400287947 */ /* 0x000fea000383ffff */
.L_x_217:
[----:B0-----:R0:W1:Y:S02]  /*ae90*/  SYNCS.PHASECHK.TRANS64.TRYWAIT P0, [R9+URZ], R4 ;  /* 0x00000004090075a7 */ /* 0x001064000800017f */
[----:B-1----:R-:W-:Y:S05]  /*aea0*/  @!P0 NANOSLEEP.SYNCS 0x989680 ;  /* 0x009896800000895d */ /* 0x002fea0003900000 */
[----:B------:R-:W1:Y:S02]  /*aeb0*/  @!P0 SYNCS.PHASECHK.TRANS64 P0, [R9+URZ], R4 ;  /* 0x00000004090085a7 */ /* 0x000e64000800007f */
[----:B-1----:R-:W-:Y:S05]  /*aec0*/  @!P0 BRA `(.L_x_217) ;  /* 0xfffffffc00f08947 */ /* 0x002fea000383ffff */
[----:B------:R-:W-:Y:S05]  /*aed0*/  BRA `(.L_x_252) ;  /* 0xfffffff400387947 */ /* 0x000fea000383ffff */
.L_x_218:
[----:B0-----:R0:W1:Y:S02]  /*aee0*/  SYNCS.PHASECHK.TRANS64.TRYWAIT P0, [R6+URZ], R5 ;  /* 0x00000005060075a7 */ /* 0x001064000800017f */
[----:B-1----:R-:W-:Y:S05]  /*aef0*/  @!P0 NANOSLEEP.SYNCS 0x989680 ;  /* 0x009896800000895d */ /* 0x002fea0003900000 */
[----:B------:R-:W1:Y:S02]  /*af00*/  @!P0 SYNCS.PHASECHK.TRANS64 P0, [R6+URZ], R5 ;  /* 0x00000005060085a7 */ /* 0x000e64000800007f */
[----:B-1----:R-:W-:Y:S05]  /*af10*/  @!P0 BRA `(.L_x_218) ;  /* 0xfffffffc00f08947 */ /* 0x002fea000383ffff */
[----:B------:R-:W-:Y:S05]  /*af20*/  BRA `(.L_x_253) ;  /* 0xfffffff400407947 */ /* 0x000fea000383ffff */
.L_x_254:
[----:B------:R-:W-:-:S00]  /*af30*/  BRA `(.L_x_254) ;  /* 0xfffffffc00fc7947 */ /* 0x000fc0000383ffff */
[----:B------:R-:W-:-:S00]  /*af40*/  NOP ;  /* 0x0000000000007918 */ /* 0x000fc00000000000 */
        /* <DEDUP_REMOVED lines=11> */
.L_x_255:


//--------------------- .nv.shared._ZN7cutlass13device_kernelINS_4gemm6kernel13GemmUniversalIN4cute5tupleIJiiiiEEENS1_10collective13CollectiveMmaINS1_37MainloopSm90TmaGmmaWarpSpecializedFP8ILi28ENS5_IJNS4_1CILi2EEENSA_ILi4EEENSA_ILi1EEEEEENS1_35KernelTmaWarpSpecializedCooperativeEEENS5_IJNSA_ILi128EEESH_NSA_ILi32EEEEEENS_12float_e5m2_tENS5_IJlSD_lEEESK_SL_NS4_8TiledMMAINS4_8MMA_AtomIJNS4_4SM904GMMA31MMA_64x128x32_F32E5M2E5M2_SS_TNILNSP_7ScaleInE1ELSR_1EEEEEENS4_6LayoutINS5_IJSB_SD_SD_EEENS5_IJSD_NSA_ILi0EEESW_EEEEENS5_IJNS4_10UnderscoreESZ_SZ_EEEEENS4_23SM90_TMA_LOAD_MULTICASTENS4_14ComposedLayoutINS4_7SwizzleILi1ELi4ELi3EEENS4_18smem_ptr_flag_bitsILi8EEENSU_INS5_IJNSA_ILi8EEESI_EEENS5_IJSI_SD_EEEEEEEvNS4_8identityES12_S1C_vS1D_EENS_8epilogue10collective6detail29Sm90TmaWarpSpecializedAdapterINS1G_15DefaultEpilogueISK_SL_SL_NS1F_6thread17LinearCombinationISK_Li1EffLNS1K_9ScaleType4KindE0ELNS_15FloatRoundStyleE2ESK_EENS1_15EpilogueDefaultEEEEEvvEEEEvNT_6ParamsE --------------------------
	.section	.nv.shared._ZN7cutlass13device_kernelINS_4gemm6kernel13GemmUniversalIN4cute5tupleIJiiiiEEENS1_10collective13CollectiveMmaINS1_37MainloopSm90TmaGmmaWarpSpecializedFP8ILi28ENS5_IJNS4_1CILi2EEENSA_ILi4EEENSA_ILi1EEEEEENS1_35KernelTmaWarpSpecializedCooperativeEEENS5_IJNSA_ILi128EEESH_NSA_ILi32EEEEEENS_12float_e5m2_tENS5_IJlSD_lEEESK_SL_NS4_8TiledMMAINS4_8MMA_AtomIJNS4_4SM904GMMA31MMA_64x128x32_F32E5M2E5M2_SS_TNILNSP_7ScaleInE1ELSR_1EEEEEENS4_6LayoutINS5_IJSB_SD_SD_EEENS5_IJSD_NSA_ILi0EEESW_EEEEENS5_IJNS4_10UnderscoreESZ_SZ_EEEEENS4_23SM90_TMA_LOAD_MULTICASTENS4_14ComposedLayoutINS4_7SwizzleILi1ELi4ELi3EEENS4_18smem_ptr_flag_bitsILi8EEENSU_INS5_IJNSA_ILi8EEESI_EEENS5_IJSI_SD_EEEEEEEvNS4_8identityES12_S1C_vS1D_EENS_8epilogue10collective6detail29Sm90TmaWarpSpecializedAdapterINS1G_15DefaultEpilogueISK_SL_SL_NS1F_6thread17LinearCombinationISK_Li1EffLNS1K_9ScaleType4KindE0ELNS_15FloatRoundStyleE2ESK_EENS1_15EpilogueDefaultEEEEEvvEEEEvNT_6ParamsE,"aw",@nobits
	.sectionflags	@""
	.align	16
	.zero		1024


//--------------------- .nv.shared.reserved.0     --------------------------
	.section	.nv.shared.reserved.0,"aw",@nobits
	.weak		__nv_reservedSMEM_offset_0_alias
	.size		__nv_reservedSMEM_offset_0_alias, 0, 0
	.other		__nv_reservedSMEM_offset_0_alias,@"STO_CUDA_RESERVED_SHARED STV_DEFAULT"
__nv_reservedSMEM_offset_0_alias:
	.zero		0


//--------------------- .nv.global                --------------------------
	.section	.nv.global,"aw",@nobits
.nv.global:
	.type		_ZN40_INTERNAL_33869c5b_4_k_cu_ffcbcbfa_189924cute1_E,@object
	.size		_ZN40_INTERNAL_33869c5b_4_k_cu_ffcbcbfa_189924cute1_E,(_ZN40_INTERNAL_33869c5b_4_k_cu_ffcbcbfa_189924cuda3std3__45__cpo6cbeginE - _ZN40_INTERNAL_33869c5b_4_k_cu_ffcbcbfa_189924cute1_E)
_ZN40_INTERNAL_33869c5b_4_k_cu_ffcbcbfa_189924cute1_E:
	.zero		1
	.type		_ZN40_INTERNAL_33869c5b_4_k_cu_ffcbcbfa_189924cuda3std3__45__cpo6cbeginE,@object
	.size		_ZN40_INTERNAL_33869c5b_4_k_cu_ffcbcbfa_189924cuda3std3__45__cpo6cbeginE,(_ZN40_INTERNAL_33869c5b_4_k_cu_ffcbcbfa_189924cuda3std3__48in_placeE - _ZN40_INTERNAL_33869c5b_4_k_cu_ffcbcbfa_189924cuda3std3__45__cpo6cbeginE)
_ZN40_INTERNAL_33869c5b_4_k_cu_ffcbcbfa_189924cuda3std3__45__cpo6cbeginE:
	.zero		1
	.type		_ZN40_INTERNAL_33869c5b_4_k_cu_ffcbcbfa_189924cuda3std3__48in_placeE,@object
	.size		_ZN40_INTERNAL_33869c5b_4_k_cu_ffcbcbfa_189924cuda3std3__48in_placeE,(_ZN40_INTERNAL_33869c5b_4_k_cu_ffcbcbfa_189924cuda3std6ranges3__45__cpo9iter_moveE - _ZN40_INTERNAL_33869c5b_4_k_cu_ffcbcbfa_189924cuda3std3__48in_placeE)
_ZN40_INTERNAL_33869c5b_4_k_cu_ffcbcbfa_189924cuda3std3__48in_placeE:
	.zero		1
	.type		_ZN40_INTERNAL_33869c5b_4_k_cu_ffcbcbfa_189924cuda3std6ranges3__45__cpo9iter_moveE,@object
	.size		_ZN40_INTERNAL_33869c5b_4_k_cu_ffcbcbfa_189924cuda3std6ranges3__45__cpo9iter_moveE,(_ZN40_INTERNAL_33869c5b_4_k_cu_ffcbcbfa_189924cuda3std3__45__cpo5beginE - _ZN40_INTERNAL_33869c5b_4_k_cu_ffcbcbfa_189924cuda3std6ranges3__45__cpo9iter_moveE)
_ZN40_INTERNAL_33869c5b_4_k_cu_ffcbcbfa_189924cuda3std6ranges3__45__cpo9iter_moveE:
	.zero		1
	.type		_ZN40_INTERNAL_33869c5b_4_k_cu_ffcbcbfa_189924cuda3std3__45__cpo5beginE,@object
	.size		_ZN40_INTERNAL_33869c5b_4_k_cu_ffcbcbfa_189924cuda3std3__45__cpo5beginE,(_ZN40_INTERNAL_33869c5b_4_k_cu_ffcbcbfa_189924cuda3std3__442_GLOBAL__N__33869c5b_4_k_cu_ffcbcbfa_189926ignoreE - _ZN40_INTERNAL_33869c5b_4_k_cu_ffcbcbfa_189924cuda3std3__45__cpo5beginE)
_ZN40_INTERNAL_33869c5b_4_k_cu_ffcbcbfa_189924cuda3std3__45__cpo5beginE:
	.zero		1
	.type		_ZN40_INTERNAL_33869c5b_4_k_cu_ffcbcbfa_189924cuda3std3__442_GLOBAL__N__33869c5b_4_k_cu_ffcbcbfa_189926ignoreE,@object
	.size		_ZN40_INTERNAL_33869c5b_4_k_cu_ffcbcbfa_189924cuda3std3__442_GLOBAL__N__33869c5b_4_k_cu_ffcbcbfa_189926ignoreE,(_ZN40_INTERNAL_33869c5b_4_k_cu_ffcbcbfa_189924cute7productE - _ZN40_INTERNAL_33869c5b_4_k_cu_ffcbcbfa_189924cuda3std3__442_GLOBAL__N__33869c5b_4_k_cu_ffcbcbfa_189926ignoreE)
_ZN40_INTERNAL_33869c5b_4_k_cu_ffcbcbfa_189924cuda3std3__442_GLOBAL__N__33869c5b_4_k_cu_ffcbcbfa_189926ignoreE:
	.zero		1
	.type		_ZN40_INTERNAL_33869c5b_4_k_cu_ffcbcbfa_189924cute7productE,@object
	.size		_ZN40_INTERNAL_33869c5b_4_k_cu_ffcbcbfa_189924cute7productE,(_ZN40_INTERNAL_33869c5b_4_k_cu_ffcbcbfa_189924cuda3std3__45__cpo3endE - _ZN40_INTERNAL_33869c5b_4_k_cu_ffcbcbfa_189924cute7productE)
_ZN40_INTERNAL_33869c5b_4_k_cu_ffcbcbfa_189924cute7productE:
	.zero		1
	.type		_ZN40_INTERNAL_33869c5b_4_k_cu_ffcbcbfa_189924cuda3std3__45__cpo3endE,@object
	.size		_ZN40_INTERNAL_33869c5b_4_k_cu_ffcbcbfa_189924cuda3std3__45__cpo3endE,(_ZN40_INTERNAL_33869c5b_4_k_cu_ffcbcbfa_189924cuda3std3__419piecewise_constructE - _ZN40_INTERNAL_33869c5b_4_k_cu_ffcbcbfa_189924cuda3std3__45__cpo3endE)
_ZN40_INTERNAL_33869c5b_4_k_cu_ffcbcbfa_189924cuda3std3__45__cpo3endE:
	.zero		1
	.type		_ZN40_INTERNAL_33869c5b_4_k_cu_ffcbcbfa_189924cuda3std3__419piecewise_constructE,@object
	.size		_ZN40_INTERNAL_33869c5b_4_k_cu_ffcbcbfa_189924cuda3std3__419piecewise_constructE,(_ZN40_INTERNAL_33869c5b_4_k_cu_ffcbcbfa_189924cuda3std3__45__cpo4cendE - _ZN40_INTERNAL_33869c5b_4_k_cu_ffcbcbfa_189924cuda3std3__419piecewise_constructE)
_ZN40_INTERNAL_33869c5b_4_k_cu_ffcbcbfa_189924cuda3std3__419piecewise_constructE:
	.zero		1
	.type		_ZN40_INTERNAL_33869c5b_4_k_cu_ffcbcbfa_189924cuda3std3__45__cpo4cendE,@object
	.size		_ZN40_INTERNAL_33869c5b_4_k_cu_ffcbcbfa_189924cuda3std3__45__cpo4cendE,(_ZN40_INTERNAL_33869c5b_4_k_cu_ffcbcbfa_189924cuda3std6ranges3__45__cpo4swapE - _ZN40_INTERNAL_33869c5b_4_k_cu_ffcbcbfa_189924cuda3std3__45__cpo4cendE)
_ZN40_INTERNAL_33869c5b_4_k_cu_ffcbcbfa_189924cuda3std3__45__cpo4cendE:
	.zero		1
	.type		_ZN40_INTERNAL_33869c5b_4_k_cu_ffcbcbfa_189924cuda3std6ranges3__45__cpo4swapE,@object
	.size		_ZN40_INTERNAL_33869c5b_4_k_cu_ffcbcbfa_189924cuda3std6ranges3__45__cpo4swapE,(.L_7 - _ZN40_INTERNAL_33869c5b_4_k_cu_ffcbcbfa_189924cuda3std6ranges3__45__cpo4swapE)
_ZN40_INTERNAL_33869c5b_4_k_cu_ffcbcbfa_189924cuda3std6ranges3__45__cpo4swapE:
	.zero		1
.L_7:


//--------------------- .nv.constant0._ZN7cutlass13device_kernelINS_4gemm6kernel13GemmUniversalIN4cute5tupleIJiiiiEEENS1_10collective13CollectiveMmaINS1_37MainloopSm90TmaGmmaWarpSpecializedFP8ILi28ENS5_IJNS4_1CILi2EEENSA_ILi4EEENSA_ILi1EEEEEENS1_35KernelTmaWarpSpecializedCooperativeEEENS5_IJNSA_ILi128EEESH_NSA_ILi32EEEEEENS_12float_e5m2_tENS5_IJlSD_lEEESK_SL_NS4_8TiledMMAINS4_8MMA_AtomIJNS4_4SM904GMMA31MMA_64x128x32_F32E5M2E5M2_SS_TNILNSP_7ScaleInE1ELSR_1EEEEEENS4_6LayoutINS5_IJSB_SD_SD_EEENS5_IJSD_NSA_ILi0EEESW_EEEEENS5_IJNS4_10UnderscoreESZ_SZ_EEEEENS4_23SM90_TMA_LOAD_MULTICASTENS4_14ComposedLayoutINS4_7SwizzleILi1ELi4ELi3EEENS4_18smem_ptr_flag_bitsILi8EEENSU_INS5_IJNSA_ILi8EEESI_EEENS5_IJSI_SD_EEEEEEEvNS4_8identityES12_S1C_vS1D_EENS_8epilogue10collective6detail29Sm90TmaWarpSpecializedAdapterINS1G_15DefaultEpilogueISK_SL_SL_NS1F_6thread17LinearCombinationISK_Li1EffLNS1K_9ScaleType4KindE0ELNS_15FloatRoundStyleE2ESK_EENS1_15EpilogueDefaultEEEEEvvEEEEvNT_6ParamsE --------------------------
	.section	.nv.constant0._ZN7cutlass13device_kernelINS_4gemm6kernel13GemmUniversalIN4cute5tupleIJiiiiEEENS1_10collective13CollectiveMmaINS1_37MainloopSm90TmaGmmaWarpSpecializedFP8ILi28ENS5_IJNS4_1CILi2EEENSA_ILi4EEENSA_ILi1EEEEEENS1_35KernelTmaWarpSpecializedCooperativeEEENS5_IJNSA_ILi128EEESH_NSA_ILi32EEEEEENS_12float_e5m2_tENS5_IJlSD_lEEESK_SL_NS4_8TiledMMAINS4_8MMA_AtomIJNS4_4SM904GMMA31MMA_64x128x32_F32E5M2E5M2_SS_TNILNSP_7ScaleInE1ELSR_1EEEEEENS4_6LayoutINS5_IJSB_SD_SD_EEENS5_IJSD_NSA_ILi0EEESW_EEEEENS5_IJNS4_10UnderscoreESZ_SZ_EEEEENS4_23SM90_TMA_LOAD_MULTICASTENS4_14ComposedLayoutINS4_7SwizzleILi1ELi4ELi3EEENS4_18smem_ptr_flag_bitsILi8EEENSU_INS5_IJNSA_ILi8EEESI_EEENS5_IJSI_SD_EEEEEEEvNS4_8identityES12_S1C_vS1D_EENS_8epilogue10collective6detail29Sm90TmaWarpSpecializedAdapterINS1G_15DefaultEpilogueISK_SL_SL_NS1F_6thread17LinearCombinationISK_Li1EffLNS1K_9ScaleType4KindE0ELNS_15FloatRoundStyleE2ESK_EENS1_15EpilogueDefaultEEEEEvvEEEEvNT_6ParamsE,"a",@progbits
	.sectionflags	@""
	.align	4
.nv.constant0._ZN7cutlass13device_kernelINS_4gemm6kernel13GemmUniversalIN4cute5tupleIJiiiiEEENS1_10collective13CollectiveMmaINS1_37MainloopSm90TmaGmmaWarpSpecializedFP8ILi28ENS5_IJNS4_1CILi2EEENSA_ILi4EEENSA_ILi1EEEEEENS1_35KernelTmaWarpSpecializedCooperativeEEENS5_IJNSA_ILi128EEESH_NSA_ILi32EEEEEENS_12float_e5m2_tENS5_IJlSD_lEEESK_SL_NS4_8TiledMMAINS4_8MMA_AtomIJNS4_4SM904GMMA31MMA_64x128x32_F32E5M2E5M2_SS_TNILNSP_7ScaleInE1ELSR_1EEEEEENS4_6LayoutINS5_IJSB_SD_SD_EEENS5_IJSD_NSA_ILi0EEESW_EEEEENS5_IJNS4_10UnderscoreESZ_SZ_EEEEENS4_23SM90_TMA_LOAD_MULTICASTENS4_14ComposedLayoutINS4_7SwizzleILi1ELi4ELi3EEENS4_18smem_ptr_flag_bitsILi8EEENSU_INS5_IJNSA_ILi8EEESI_EEENS5_IJSI_SD_EEEEEEEvNS4_8identityES12_S1C_vS1D_EENS_8epilogue10collective6detail29Sm90TmaWarpSpecializedAdapterINS1G_15DefaultEpilogueISK_SL_SL_NS1F_6thread17LinearCombinationISK_Li1EffLNS1K_9ScaleType4KindE0ELNS_15FloatRoundStyleE2ESK_EENS1_15EpilogueDefaultEEEEEvvEEEEvNT_6ParamsE:
	.zero		1664


//--------------------- SYMBOLS --------------------------

	.type		.nv.reservedSmem.offset0,@object
	.size		.nv.reservedSmem.offset0,0x4
